//
// Generated by NVIDIA NVVM Compiler
//
// Compiler Build ID: CL-36424714
// Cuda compilation tools, release 13.0, V13.0.88
// Based on NVVM 20.0.0
//

.version 9.0
.target sm_100
.address_size 64

	// .globl	_Z14online_softmaxPKfPfii

.visible .entry _Z14online_softmaxPKfPfii(
	.param .u64 .ptr .align 1 _Z14online_softmaxPKfPfii_param_0,
	.param .u64 .ptr .align 1 _Z14online_softmaxPKfPfii_param_1,
	.param .u32 _Z14online_softmaxPKfPfii_param_2,
	.param .u32 _Z14online_softmaxPKfPfii_param_3
)
{
	.reg .pred 	%p<25>;
	.reg .b32 	%r<108>;
	.reg .b32 	%f<460>;
	.reg .b64 	%rd<26>;

	ld.param.u64 	%rd8, [_Z14online_softmaxPKfPfii_param_0];
	ld.param.u64 	%rd9, [_Z14online_softmaxPKfPfii_param_1];
	ld.param.u32 	%r28, [_Z14online_softmaxPKfPfii_param_2];
	ld.param.u32 	%r27, [_Z14online_softmaxPKfPfii_param_3];
	cvta.to.global.u64 	%rd1, %rd9;
	cvta.to.global.u64 	%rd2, %rd8;
	mov.u32 	%r29, %ntid.x;
	mov.u32 	%r30, %ctaid.x;
	mov.u32 	%r31, %tid.x;
	mad.lo.s32 	%r1, %r29, %r30, %r31;
	setp.ge.s32 	%p1, %r1, %r28;
	@%p1 bra 	$L__BB0_36;
	setp.lt.s32 	%p2, %r27, 1;
	mov.f32 	%f453, 0f00000000;
	mov.f32 	%f452, 0fFF7FFFFF;
	@%p2 bra 	$L__BB0_24;
	mul.lo.s32 	%r2, %r27, %r1;
	and.b32  	%r3, %r27, 3;
	setp.lt.u32 	%p3, %r27, 4;
	mov.f32 	%f452, 0fFF7FFFFF;
	mov.f32 	%f453, 0f00000000;
	mov.b32 	%r99, 0;
	@%p3 bra 	$L__BB0_13;
	and.b32  	%r99, %r27, 2147483644;
	neg.s32 	%r102, %r99;
	add.s64 	%rd3, %rd2, 8;
	mov.f32 	%f452, 0fFF7FFFFF;
	mov.f32 	%f453, 0f00000000;
	mov.u32 	%r101, %r2;
$L__BB0_4:
	.pragma "nounroll";
	mul.wide.s32 	%rd10, %r101, 4;
	add.s64 	%rd7, %rd3, %rd10;
	ld.global.f32 	%f28, [%rd7+-8];
	setp.leu.f32 	%p4, %f28, %f452;
	@%p4 bra 	$L__BB0_6;
	sub.f32 	%f55, %f452, %f28;
	fma.rn.f32 	%f56, %f55, 0f3BBB989D, 0f3F000000;
	cvt.sat.f32.f32 	%f57, %f56;
	mov.f32 	%f58, 0f4B400001;
	mov.f32 	%f59, 0f437C0000;
	fma.rm.f32 	%f60, %f57, %f59, %f58;
	add.f32 	%f61, %f60, 0fCB40007F;
	neg.f32 	%f62, %f61;
	fma.rn.f32 	%f63, %f55, 0f3FB8AA3B, %f62;
	fma.rn.f32 	%f64, %f55, 0f32A57060, %f63;
	mov.b32 	%r33, %f60;
	shl.b32 	%r34, %r33, 23;
	mov.b32 	%f65, %r34;
	ex2.approx.ftz.f32 	%f66, %f64;
	mul.f32 	%f67, %f66, %f65;
	mul.f32 	%f453, %f453, %f67;
	mov.f32 	%f452, %f28;
$L__BB0_6:
	sub.f32 	%f68, %f28, %f452;
	fma.rn.f32 	%f69, %f68, 0f3BBB989D, 0f3F000000;
	cvt.sat.f32.f32 	%f70, %f69;
	mov.f32 	%f71, 0f4B400001;
	mov.f32 	%f72, 0f437C0000;
	fma.rm.f32 	%f73, %f70, %f72, %f71;
	add.f32 	%f74, %f73, 0fCB40007F;
	neg.f32 	%f75, %f74;
	fma.rn.f32 	%f76, %f68, 0f3FB8AA3B, %f75;
	fma.rn.f32 	%f77, %f68, 0f32A57060, %f76;
	mov.b32 	%r35, %f73;
	shl.b32 	%r36, %r35, 23;
	mov.b32 	%f78, %r36;
	ex2.approx.ftz.f32 	%f79, %f77;
	fma.rn.f32 	%f455, %f79, %f78, %f453;
	ld.global.f32 	%f33, [%rd7+-4];
	setp.leu.f32 	%p5, %f33, %f452;
	@%p5 bra 	$L__BB0_8;
	sub.f32 	%f80, %f452, %f33;
	fma.rn.f32 	%f81, %f80, 0f3BBB989D, 0f3F000000;
	cvt.sat.f32.f32 	%f82, %f81;
	mov.f32 	%f83, 0f4B400001;
	mov.f32 	%f84, 0f437C0000;
	fma.rm.f32 	%f85, %f82, %f84, %f83;
	add.f32 	%f86, %f85, 0fCB40007F;
	neg.f32 	%f87, %f86;
	fma.rn.f32 	%f88, %f80, 0f3FB8AA3B, %f87;
	fma.rn.f32 	%f89, %f80, 0f32A57060, %f88;
	mov.b32 	%r37, %f85;
	shl.b32 	%r38, %r37, 23;
	mov.b32 	%f90, %r38;
	ex2.approx.ftz.f32 	%f91, %f89;
	mul.f32 	%f92, %f91, %f90;
	mul.f32 	%f455, %f455, %f92;
	mov.f32 	%f452, %f33;
$L__BB0_8:
	sub.f32 	%f93, %f33, %f452;
	fma.rn.f32 	%f94, %f93, 0f3BBB989D, 0f3F000000;
	cvt.sat.f32.f32 	%f95, %f94;
	mov.f32 	%f96, 0f4B400001;
	mov.f32 	%f97, 0f437C0000;
	fma.rm.f32 	%f98, %f95, %f97, %f96;
	add.f32 	%f99, %f98, 0fCB40007F;
	neg.f32 	%f100, %f99;
	fma.rn.f32 	%f101, %f93, 0f3FB8AA3B, %f100;
	fma.rn.f32 	%f102, %f93, 0f32A57060, %f101;
	mov.b32 	%r39, %f98;
	shl.b32 	%r40, %r39, 23;
	mov.b32 	%f103, %r40;
	ex2.approx.ftz.f32 	%f104, %f102;
	fma.rn.f32 	%f457, %f104, %f103, %f455;
	ld.global.f32 	%f38, [%rd7];
	setp.leu.f32 	%p6, %f38, %f452;
	@%p6 bra 	$L__BB0_10;
	sub.f32 	%f105, %f452, %f38;
	fma.rn.f32 	%f106, %f105, 0f3BBB989D, 0f3F000000;
	cvt.sat.f32.f32 	%f107, %f106;
	mov.f32 	%f108, 0f4B400001;
	mov.f32 	%f109, 0f437C0000;
	fma.rm.f32 	%f110, %f107, %f109, %f108;
	add.f32 	%f111, %f110, 0fCB40007F;
	neg.f32 	%f112, %f111;
	fma.rn.f32 	%f113, %f105, 0f3FB8AA3B, %f112;
	fma.rn.f32 	%f114, %f105, 0f32A57060, %f113;
	mov.b32 	%r41, %f110;
	shl.b32 	%r42, %r41, 23;
	mov.b32 	%f115, %r42;
	ex2.approx.ftz.f32 	%f116, %f114;
	mul.f32 	%f117, %f116, %f115;
	mul.f32 	%f457, %f457, %f117;
	mov.f32 	%f452, %f38;
$L__BB0_10:
	sub.f32 	%f118, %f38, %f452;
	fma.rn.f32 	%f119, %f118, 0f3BBB989D, 0f3F000000;
	cvt.sat.f32.f32 	%f120, %f119;
	mov.f32 	%f121, 0f4B400001;
	mov.f32 	%f122, 0f437C0000;
	fma.rm.f32 	%f123, %f120, %f122, %f121;
	add.f32 	%f124, %f123, 0fCB40007F;
	neg.f32 	%f125, %f124;
	fma.rn.f32 	%f126, %f118, 0f3FB8AA3B, %f125;
	fma.rn.f32 	%f127, %f118, 0f32A57060, %f126;
	mov.b32 	%r43, %f123;
	shl.b32 	%r44, %r43, 23;
	mov.b32 	%f128, %r44;
	ex2.approx.ftz.f32 	%f129, %f127;
	fma.rn.f32 	%f459, %f129, %f128, %f457;
	ld.global.f32 	%f43, [%rd7+4];
	setp.leu.f32 	%p7, %f43, %f452;
	@%p7 bra 	$L__BB0_12;
	sub.f32 	%f130, %f452, %f43;
	fma.rn.f32 	%f131, %f130, 0f3BBB989D, 0f3F000000;
	cvt.sat.f32.f32 	%f132, %f131;
	mov.f32 	%f133, 0f4B400001;
	mov.f32 	%f134, 0f437C0000;
	fma.rm.f32 	%f135, %f132, %f134, %f133;
	add.f32 	%f136, %f135, 0fCB40007F;
	neg.f32 	%f137, %f136;
	fma.rn.f32 	%f138, %f130, 0f3FB8AA3B, %f137;
	fma.rn.f32 	%f139, %f130, 0f32A57060, %f138;
	mov.b32 	%r45, %f135;
	shl.b32 	%r46, %r45, 23;
	mov.b32 	%f140, %r46;
	ex2.approx.ftz.f32 	%f141, %f139;
	mul.f32 	%f142, %f141, %f140;
	mul.f32 	%f459, %f459, %f142;
	mov.f32 	%f452, %f43;
$L__BB0_12:
	sub.f32 	%f143, %f43, %f452;
	fma.rn.f32 	%f144, %f143, 0f3BBB989D, 0f3F000000;
	cvt.sat.f32.f32 	%f145, %f144;
	mov.f32 	%f146, 0f4B400001;
	mov.f32 	%f147, 0f437C0000;
	fma.rm.f32 	%f148, %f145, %f147, %f146;
	add.f32 	%f149, %f148, 0fCB40007F;
	neg.f32 	%f150, %f149;
	fma.rn.f32 	%f151, %f143, 0f3FB8AA3B, %f150;
	fma.rn.f32 	%f152, %f143, 0f32A57060, %f151;
	mov.b32 	%r47, %f148;
	shl.b32 	%r48, %r47, 23;
	mov.b32 	%f153, %r48;
	ex2.approx.ftz.f32 	%f154, %f152;
	fma.rn.f32 	%f453, %f154, %f153, %f459;
	add.s32 	%r102, %r102, 4;
	add.s32 	%r101, %r101, 4;
	setp.eq.s32 	%p8, %r102, 0;
	@%p8 bra 	$L__BB0_13;
	bra.uni 	$L__BB0_4;
$L__BB0_13:
	setp.eq.s32 	%p9, %r3, 0;
	@%p9 bra 	$L__BB0_24;
	setp.eq.s32 	%p10, %r3, 1;
	@%p10 bra 	$L__BB0_20;
	add.s32 	%r49, %r99, %r2;
	mul.wide.s32 	%rd11, %r49, 4;
	add.s64 	%rd4, %rd2, %rd11;
	ld.global.f32 	%f5, [%rd4];
	setp.leu.f32 	%p11, %f5, %f452;
	@%p11 bra 	$L__BB0_17;
	sub.f32 	%f156, %f452, %f5;
	fma.rn.f32 	%f157, %f156, 0f3BBB989D, 0f3F000000;
	cvt.sat.f32.f32 	%f158, %f157;
	mov.f32 	%f159, 0f4B400001;
	mov.f32 	%f160, 0f437C0000;
	fma.rm.f32 	%f161, %f158, %f160, %f159;
	add.f32 	%f162, %f161, 0fCB40007F;
	neg.f32 	%f163, %f162;
	fma.rn.f32 	%f164, %f156, 0f3FB8AA3B, %f163;
	fma.rn.f32 	%f165, %f156, 0f32A57060, %f164;
	mov.b32 	%r50, %f161;
	shl.b32 	%r51, %r50, 23;
	mov.b32 	%f166, %r51;
	ex2.approx.ftz.f32 	%f167, %f165;
	mul.f32 	%f168, %f167, %f166;
	mul.f32 	%f453, %f453, %f168;
	mov.f32 	%f452, %f5;
$L__BB0_17:
	sub.f32 	%f169, %f5, %f452;
	fma.rn.f32 	%f170, %f169, 0f3BBB989D, 0f3F000000;
	cvt.sat.f32.f32 	%f171, %f170;
	mov.f32 	%f172, 0f4B400001;
	mov.f32 	%f173, 0f437C0000;
	fma.rm.f32 	%f174, %f171, %f173, %f172;
	add.f32 	%f175, %f174, 0fCB40007F;
	neg.f32 	%f176, %f175;
	fma.rn.f32 	%f177, %f169, 0f3FB8AA3B, %f176;
	fma.rn.f32 	%f178, %f169, 0f32A57060, %f177;
	mov.b32 	%r52, %f174;
	shl.b32 	%r53, %r52, 23;
	mov.b32 	%f179, %r53;
	ex2.approx.ftz.f32 	%f180, %f178;
	fma.rn.f32 	%f441, %f180, %f179, %f453;
	ld.global.f32 	%f10, [%rd4+4];
	setp.leu.f32 	%p12, %f10, %f452;
	@%p12 bra 	$L__BB0_19;
	sub.f32 	%f181, %f452, %f10;
	fma.rn.f32 	%f182, %f181, 0f3BBB989D, 0f3F000000;
	cvt.sat.f32.f32 	%f183, %f182;
	mov.f32 	%f184, 0f4B400001;
	mov.f32 	%f185, 0f437C0000;
	fma.rm.f32 	%f186, %f183, %f185, %f184;
	add.f32 	%f187, %f186, 0fCB40007F;
	neg.f32 	%f188, %f187;
	fma.rn.f32 	%f189, %f181, 0f3FB8AA3B, %f188;
	fma.rn.f32 	%f190, %f181, 0f32A57060, %f189;
	mov.b32 	%r54, %f186;
	shl.b32 	%r55, %r54, 23;
	mov.b32 	%f191, %r55;
	ex2.approx.ftz.f32 	%f192, %f190;
	mul.f32 	%f193, %f192, %f191;
	mul.f32 	%f441, %f441, %f193;
	mov.f32 	%f452, %f10;
$L__BB0_19:
	sub.f32 	%f194, %f10, %f452;
	fma.rn.f32 	%f195, %f194, 0f3BBB989D, 0f3F000000;
	cvt.sat.f32.f32 	%f196, %f195;
	mov.f32 	%f197, 0f4B400001;
	mov.f32 	%f198, 0f437C0000;
	fma.rm.f32 	%f199, %f196, %f198, %f197;
	add.f32 	%f200, %f199, 0fCB40007F;
	neg.f32 	%f201, %f200;
	fma.rn.f32 	%f202, %f194, 0f3FB8AA3B, %f201;
	fma.rn.f32 	%f203, %f194, 0f32A57060, %f202;
	mov.b32 	%r56, %f199;
	shl.b32 	%r57, %r56, 23;
	mov.b32 	%f204, %r57;
	ex2.approx.ftz.f32 	%f205, %f203;
	fma.rn.f32 	%f453, %f205, %f204, %f441;
	add.s32 	%r99, %r99, 2;
$L__BB0_20:
	and.b32  	%r58, %r27, 1;
	setp.eq.b32 	%p13, %r58, 1;
	not.pred 	%p14, %p13;
	@%p14 bra 	$L__BB0_24;
	add.s32 	%r59, %r99, %r2;
	mul.wide.s32 	%rd12, %r59, 4;
	add.s64 	%rd13, %rd2, %rd12;
	ld.global.f32 	%f19, [%rd13];
	setp.leu.f32 	%p15, %f19, %f452;
	@%p15 bra 	$L__BB0_23;
	sub.f32 	%f206, %f452, %f19;
	fma.rn.f32 	%f207, %f206, 0f3BBB989D, 0f3F000000;
	cvt.sat.f32.f32 	%f208, %f207;
	mov.f32 	%f209, 0f4B400001;
	mov.f32 	%f210, 0f437C0000;
	fma.rm.f32 	%f211, %f208, %f210, %f209;
	add.f32 	%f212, %f211, 0fCB40007F;
	neg.f32 	%f213, %f212;
	fma.rn.f32 	%f214, %f206, 0f3FB8AA3B, %f213;
	fma.rn.f32 	%f215, %f206, 0f32A57060, %f214;
	mov.b32 	%r60, %f211;
	shl.b32 	%r61, %r60, 23;
	mov.b32 	%f216, %r61;
	ex2.approx.ftz.f32 	%f217, %f215;
	mul.f32 	%f218, %f217, %f216;
	mul.f32 	%f453, %f453, %f218;
	mov.f32 	%f452, %f19;
$L__BB0_23:
	sub.f32 	%f219, %f19, %f452;
	fma.rn.f32 	%f220, %f219, 0f3BBB989D, 0f3F000000;
	cvt.sat.f32.f32 	%f221, %f220;
	mov.f32 	%f222, 0f4B400001;
	mov.f32 	%f223, 0f437C0000;
	fma.rm.f32 	%f224, %f221, %f223, %f222;
	add.f32 	%f225, %f224, 0fCB40007F;
	neg.f32 	%f226, %f225;
	fma.rn.f32 	%f227, %f219, 0f3FB8AA3B, %f226;
	fma.rn.f32 	%f228, %f219, 0f32A57060, %f227;
	mov.b32 	%r62, %f224;
	shl.b32 	%r63, %r62, 23;
	mov.b32 	%f229, %r63;
	ex2.approx.ftz.f32 	%f230, %f228;
	fma.rn.f32 	%f453, %f230, %f229, %f453;
$L__BB0_24:
	setp.lt.s32 	%p16, %r27, 1;
	@%p16 bra 	$L__BB0_36;
	mul.lo.s32 	%r9, %r27, %r1;
	and.b32  	%r10, %r27, 7;
	setp.lt.u32 	%p17, %r27, 8;
	mov.b32 	%r105, 0;
	@%p17 bra 	$L__BB0_28;
	and.b32  	%r105, %r27, 2147483640;
	neg.s32 	%r104, %r105;
	add.s64 	%rd5, %rd2, 16;
	add.s64 	%rd6, %rd1, 16;
	mov.u32 	%r103, %r9;
$L__BB0_27:
	.pragma "nounroll";
	mul.wide.s32 	%rd14, %r103, 4;
	add.s64 	%rd15, %rd5, %rd14;
	add.s64 	%rd16, %rd6, %rd14;
	ld.global.f32 	%f231, [%rd15+-16];
	sub.f32 	%f232, %f231, %f452;
	fma.rn.f32 	%f233, %f232, 0f3BBB989D, 0f3F000000;
	cvt.sat.f32.f32 	%f234, %f233;
	mov.f32 	%f235, 0f4B400001;
	mov.f32 	%f236, 0f437C0000;
	fma.rm.f32 	%f237, %f234, %f236, %f235;
	add.f32 	%f238, %f237, 0fCB40007F;
	neg.f32 	%f239, %f238;
	fma.rn.f32 	%f240, %f232, 0f3FB8AA3B, %f239;
	fma.rn.f32 	%f241, %f232, 0f32A57060, %f240;
	mov.b32 	%r65, %f237;
	shl.b32 	%r66, %r65, 23;
	mov.b32 	%f242, %r66;
	ex2.approx.ftz.f32 	%f243, %f241;
	mul.f32 	%f244, %f243, %f242;
	div.rn.f32 	%f245, %f244, %f453;
	st.global.f32 	[%rd16+-16], %f245;
	ld.global.f32 	%f246, [%rd15+-12];
	sub.f32 	%f247, %f246, %f452;
	fma.rn.f32 	%f248, %f247, 0f3BBB989D, 0f3F000000;
	cvt.sat.f32.f32 	%f249, %f248;
	fma.rm.f32 	%f250, %f249, %f236, %f235;
	add.f32 	%f251, %f250, 0fCB40007F;
	neg.f32 	%f252, %f251;
	fma.rn.f32 	%f253, %f247, 0f3FB8AA3B, %f252;
	fma.rn.f32 	%f254, %f247, 0f32A57060, %f253;
	mov.b32 	%r67, %f250;
	shl.b32 	%r68, %r67, 23;
	mov.b32 	%f255, %r68;
	ex2.approx.ftz.f32 	%f256, %f254;
	mul.f32 	%f257, %f256, %f255;
	div.rn.f32 	%f258, %f257, %f453;
	st.global.f32 	[%rd16+-12], %f258;
	ld.global.f32 	%f259, [%rd15+-8];
	sub.f32 	%f260, %f259, %f452;
	fma.rn.f32 	%f261, %f260, 0f3BBB989D, 0f3F000000;
	cvt.sat.f32.f32 	%f262, %f261;
	fma.rm.f32 	%f263, %f262, %f236, %f235;
	add.f32 	%f264, %f263, 0fCB40007F;
	neg.f32 	%f265, %f264;
	fma.rn.f32 	%f266, %f260, 0f3FB8AA3B, %f265;
	fma.rn.f32 	%f267, %f260, 0f32A57060, %f266;
	mov.b32 	%r69, %f263;
	shl.b32 	%r70, %r69, 23;
	mov.b32 	%f268, %r70;
	ex2.approx.ftz.f32 	%f269, %f267;
	mul.f32 	%f270, %f269, %f268;
	div.rn.f32 	%f271, %f270, %f453;
	st.global.f32 	[%rd16+-8], %f271;
	ld.global.f32 	%f272, [%rd15+-4];
	sub.f32 	%f273, %f272, %f452;
	fma.rn.f32 	%f274, %f273, 0f3BBB989D, 0f3F000000;
	cvt.sat.f32.f32 	%f275, %f274;
	fma.rm.f32 	%f276, %f275, %f236, %f235;
	add.f32 	%f277, %f276, 0fCB40007F;
	neg.f32 	%f278, %f277;
	fma.rn.f32 	%f279, %f273, 0f3FB8AA3B, %f278;
	fma.rn.f32 	%f280, %f273, 0f32A57060, %f279;
	mov.b32 	%r71, %f276;
	shl.b32 	%r72, %r71, 23;
	mov.b32 	%f281, %r72;
	ex2.approx.ftz.f32 	%f282, %f280;
	mul.f32 	%f283, %f282, %f281;
	div.rn.f32 	%f284, %f283, %f453;
	st.global.f32 	[%rd16+-4], %f284;
	ld.global.f32 	%f285, [%rd15];
	sub.f32 	%f286, %f285, %f452;
	fma.rn.f32 	%f287, %f286, 0f3BBB989D, 0f3F000000;
	cvt.sat.f32.f32 	%f288, %f287;
	fma.rm.f32 	%f289, %f288, %f236, %f235;
	add.f32 	%f290, %f289, 0fCB40007F;
	neg.f32 	%f291, %f290;
	fma.rn.f32 	%f292, %f286, 0f3FB8AA3B, %f291;
	fma.rn.f32 	%f293, %f286, 0f32A57060, %f292;
	mov.b32 	%r73, %f289;
	shl.b32 	%r74, %r73, 23;
	mov.b32 	%f294, %r74;
	ex2.approx.ftz.f32 	%f295, %f293;
	mul.f32 	%f296, %f295, %f294;
	div.rn.f32 	%f297, %f296, %f453;
	st.global.f32 	[%rd16], %f297;
	ld.global.f32 	%f298, [%rd15+4];
	sub.f32 	%f299, %f298, %f452;
	fma.rn.f32 	%f300, %f299, 0f3BBB989D, 0f3F000000;
	cvt.sat.f32.f32 	%f301, %f300;
	fma.rm.f32 	%f302, %f301, %f236, %f235;
	add.f32 	%f303, %f302, 0fCB40007F;
	neg.f32 	%f304, %f303;
	fma.rn.f32 	%f305, %f299, 0f3FB8AA3B, %f304;
	fma.rn.f32 	%f306, %f299, 0f32A57060, %f305;
	mov.b32 	%r75, %f302;
	shl.b32 	%r76, %r75, 23;
	mov.b32 	%f307, %r76;
	ex2.approx.ftz.f32 	%f308, %f306;
	mul.f32 	%f309, %f308, %f307;
	div.rn.f32 	%f310, %f309, %f453;
	st.global.f32 	[%rd16+4], %f310;
	ld.global.f32 	%f311, [%rd15+8];
	sub.f32 	%f312, %f311, %f452;
	fma.rn.f32 	%f313, %f312, 0f3BBB989D, 0f3F000000;
	cvt.sat.f32.f32 	%f314, %f313;
	fma.rm.f32 	%f315, %f314, %f236, %f235;
	add.f32 	%f316, %f315, 0fCB40007F;
	neg.f32 	%f317, %f316;
	fma.rn.f32 	%f318, %f312, 0f3FB8AA3B, %f317;
	fma.rn.f32 	%f319, %f312, 0f32A57060, %f318;
	mov.b32 	%r77, %f315;
	shl.b32 	%r78, %r77, 23;
	mov.b32 	%f320, %r78;
	ex2.approx.ftz.f32 	%f321, %f319;
	mul.f32 	%f322, %f321, %f320;
	div.rn.f32 	%f323, %f322, %f453;
	st.global.f32 	[%rd16+8], %f323;
	ld.global.f32 	%f324, [%rd15+12];
	sub.f32 	%f325, %f324, %f452;
	fma.rn.f32 	%f326, %f325, 0f3BBB989D, 0f3F000000;
	cvt.sat.f32.f32 	%f327, %f326;
	fma.rm.f32 	%f328, %f327, %f236, %f235;
	add.f32 	%f329, %f328, 0fCB40007F;
	neg.f32 	%f330, %f329;
	fma.rn.f32 	%f331, %f325, 0f3FB8AA3B, %f330;
	fma.rn.f32 	%f332, %f325, 0f32A57060, %f331;
	mov.b32 	%r79, %f328;
	shl.b32 	%r80, %r79, 23;
	mov.b32 	%f333, %r80;
	ex2.approx.ftz.f32 	%f334, %f332;
	mul.f32 	%f335, %f334, %f333;
	div.rn.f32 	%f336, %f335, %f453;
	st.global.f32 	[%rd16+12], %f336;
	add.s32 	%r104, %r104, 8;
	add.s32 	%r103, %r103, 8;
	setp.ne.s32 	%p18, %r104, 0;
	@%p18 bra 	$L__BB0_27;
$L__BB0_28:
	setp.eq.s32 	%p19, %r10, 0;
	@%p19 bra 	$L__BB0_36;
	and.b32  	%r22, %r27, 3;
	setp.lt.u32 	%p20, %r10, 4;
	@%p20 bra 	$L__BB0_31;
	add.s32 	%r81, %r105, %r9;
	mul.wide.s32 	%rd17, %r81, 4;
	add.s64 	%rd18, %rd2, %rd17;
	ld.global.f32 	%f337, [%rd18];
	sub.f32 	%f338, %f337, %f452;
	fma.rn.f32 	%f339, %f338, 0f3BBB989D, 0f3F000000;
	cvt.sat.f32.f32 	%f340, %f339;
	mov.f32 	%f341, 0f4B400001;
	mov.f32 	%f342, 0f437C0000;
	fma.rm.f32 	%f343, %f340, %f342, %f341;
	add.f32 	%f344, %f343, 0fCB40007F;
	neg.f32 	%f345, %f344;
	fma.rn.f32 	%f346, %f338, 0f3FB8AA3B, %f345;
	fma.rn.f32 	%f347, %f338, 0f32A57060, %f346;
	mov.b32 	%r82, %f343;
	shl.b32 	%r83, %r82, 23;
	mov.b32 	%f348, %r83;
	ex2.approx.ftz.f32 	%f349, %f347;
	mul.f32 	%f350, %f349, %f348;
	div.rn.f32 	%f351, %f350, %f453;
	add.s64 	%rd19, %rd1, %rd17;
	st.global.f32 	[%rd19], %f351;
	ld.global.f32 	%f352, [%rd18+4];
	sub.f32 	%f353, %f352, %f452;
	fma.rn.f32 	%f354, %f353, 0f3BBB989D, 0f3F000000;
	cvt.sat.f32.f32 	%f355, %f354;
	fma.rm.f32 	%f356, %f355, %f342, %f341;
	add.f32 	%f357, %f356, 0fCB40007F;
	neg.f32 	%f358, %f357;
	fma.rn.f32 	%f359, %f353, 0f3FB8AA3B, %f358;
	fma.rn.f32 	%f360, %f353, 0f32A57060, %f359;
	mov.b32 	%r84, %f356;
	shl.b32 	%r85, %r84, 23;
	mov.b32 	%f361, %r85;
	ex2.approx.ftz.f32 	%f362, %f360;
	mul.f32 	%f363, %f362, %f361;
	div.rn.f32 	%f364, %f363, %f453;
	st.global.f32 	[%rd19+4], %f364;
	ld.global.f32 	%f365, [%rd18+8];
	sub.f32 	%f366, %f365, %f452;
	fma.rn.f32 	%f367, %f366, 0f3BBB989D, 0f3F000000;
	cvt.sat.f32.f32 	%f368, %f367;
	fma.rm.f32 	%f369, %f368, %f342, %f341;
	add.f32 	%f370, %f369, 0fCB40007F;
	neg.f32 	%f371, %f370;
	fma.rn.f32 	%f372, %f366, 0f3FB8AA3B, %f371;
	fma.rn.f32 	%f373, %f366, 0f32A57060, %f372;
	mov.b32 	%r86, %f369;
	shl.b32 	%r87, %r86, 23;
	mov.b32 	%f374, %r87;
	ex2.approx.ftz.f32 	%f375, %f373;
	mul.f32 	%f376, %f375, %f374;
	div.rn.f32 	%f377, %f376, %f453;
	st.global.f32 	[%rd19+8], %f377;
	ld.global.f32 	%f378, [%rd18+12];
	sub.f32 	%f379, %f378, %f452;
	fma.rn.f32 	%f380, %f379, 0f3BBB989D, 0f3F000000;
	cvt.sat.f32.f32 	%f381, %f380;
	fma.rm.f32 	%f382, %f381, %f342, %f341;
	add.f32 	%f383, %f382, 0fCB40007F;
	neg.f32 	%f384, %f383;
	fma.rn.f32 	%f385, %f379, 0f3FB8AA3B, %f384;
	fma.rn.f32 	%f386, %f379, 0f32A57060, %f385;
	mov.b32 	%r88, %f382;
	shl.b32 	%r89, %r88, 23;
	mov.b32 	%f387, %r89;
	ex2.approx.ftz.f32 	%f388, %f386;
	mul.f32 	%f389, %f388, %f387;
	div.rn.f32 	%f390, %f389, %f453;
	st.global.f32 	[%rd19+12], %f390;
	add.s32 	%r105, %r105, 4;
$L__BB0_31:
	setp.eq.s32 	%p21, %r22, 0;
	@%p21 bra 	$L__BB0_36;
	setp.eq.s32 	%p22, %r22, 1;
	@%p22 bra 	$L__BB0_34;
	add.s32 	%r90, %r105, %r9;
	mul.wide.s32 	%rd20, %r90, 4;
	add.s64 	%rd21, %rd2, %rd20;
	ld.global.f32 	%f391, [%rd21];
	sub.f32 	%f392, %f391, %f452;
	fma.rn.f32 	%f393, %f392, 0f3BBB989D, 0f3F000000;
	cvt.sat.f32.f32 	%f394, %f393;
	mov.f32 	%f395, 0f4B400001;
	mov.f32 	%f396, 0f437C0000;
	fma.rm.f32 	%f397, %f394, %f396, %f395;
	add.f32 	%f398, %f397, 0fCB40007F;
	neg.f32 	%f399, %f398;
	fma.rn.f32 	%f400, %f392, 0f3FB8AA3B, %f399;
	fma.rn.f32 	%f401, %f392, 0f32A57060, %f400;
	mov.b32 	%r91, %f397;
	shl.b32 	%r92, %r91, 23;
	mov.b32 	%f402, %r92;
	ex2.approx.ftz.f32 	%f403, %f401;
	mul.f32 	%f404, %f403, %f402;
	div.rn.f32 	%f405, %f404, %f453;
	add.s64 	%rd22, %rd1, %rd20;
	st.global.f32 	[%rd22], %f405;
	ld.global.f32 	%f406, [%rd21+4];
	sub.f32 	%f407, %f406, %f452;
	fma.rn.f32 	%f408, %f407, 0f3BBB989D, 0f3F000000;
	cvt.sat.f32.f32 	%f409, %f408;
	fma.rm.f32 	%f410, %f409, %f396, %f395;
	add.f32 	%f411, %f410, 0fCB40007F;
	neg.f32 	%f412, %f411;
	fma.rn.f32 	%f413, %f407, 0f3FB8AA3B, %f412;
	fma.rn.f32 	%f414, %f407, 0f32A57060, %f413;
	mov.b32 	%r93, %f410;
	shl.b32 	%r94, %r93, 23;
	mov.b32 	%f415, %r94;
	ex2.approx.ftz.f32 	%f416, %f414;
	mul.f32 	%f417, %f416, %f415;
	div.rn.f32 	%f418, %f417, %f453;
	st.global.f32 	[%rd22+4], %f418;
	add.s32 	%r105, %r105, 2;
$L__BB0_34:
	and.b32  	%r95, %r27, 1;
	setp.eq.b32 	%p23, %r95, 1;
	not.pred 	%p24, %p23;
	@%p24 bra 	$L__BB0_36;
	add.s32 	%r96, %r105, %r9;
	mul.wide.s32 	%rd23, %r96, 4;
	add.s64 	%rd24, %rd2, %rd23;
	ld.global.f32 	%f419, [%rd24];
	sub.f32 	%f420, %f419, %f452;
	fma.rn.f32 	%f421, %f420, 0f3BBB989D, 0f3F000000;
	cvt.sat.f32.f32 	%f422, %f421;
	mov.f32 	%f423, 0f4B400001;
	mov.f32 	%f424, 0f437C0000;
	fma.rm.f32 	%f425, %f422, %f424, %f423;
	add.f32 	%f426, %f425, 0fCB40007F;
	neg.f32 	%f427, %f426;
	fma.rn.f32 	%f428, %f420, 0f3FB8AA3B, %f427;
	fma.rn.f32 	%f429, %f420, 0f32A57060, %f428;
	mov.b32 	%r97, %f425;
	shl.b32 	%r98, %r97, 23;
	mov.b32 	%f430, %r98;
	ex2.approx.ftz.f32 	%f431, %f429;
	mul.f32 	%f432, %f431, %f430;
	div.rn.f32 	%f433, %f432, %f453;
	add.s64 	%rd25, %rd1, %rd23;
	st.global.f32 	[%rd25], %f433;
$L__BB0_36:
	ret;

}


// ===== COMPILED SASS (sm_100) =====

	.target	sm_100

	.elftype	@"ET_EXEC"


//--------------------- .note.nv.tkinfo           --------------------------
	.section	.note.nv.tkinfo,"",@"SHT_NOTE"
	.sectionflags	@"SHF_NOTE_NV_TKINFO"
	.tkinfo
        /*0018*/ 	.word	0x00000002
        /*0030*/ 	.string	""
        /*0030*/ 	.string	"ptxas"
        /*0030*/ 	.string	"Cuda compilation tools, release 13.0, V13.0.88"
        /*0030*/ 	.string	"Build cuda_13.0.r13.0/compiler.36424714_0"
        /*0030*/ 	.string	"-arch sm_100 -m 64 "



//--------------------- .note.nv.cuinfo           --------------------------
	.section	.note.nv.cuinfo,"",@"SHT_NOTE"
	.sectionflags	@"SHF_NOTE_NV_CUINFO"
        /*0018*/ 	.short	0x0002
        /*001a*/ 	.short	0x0064
        /*001c*/ 	.short	0x0082
	.zero		2


//--------------------- .nv.info                  --------------------------
	.section	.nv.info,"",@"SHT_CUDA_INFO"
	.align	4


	//----- nvinfo : EIATTR_REGCOUNT
	.align		4
        /*0000*/ 	.byte	0x04, 0x2f
        /*0002*/ 	.short	(.L_1 - .L_0)
	.align		4
.L_0:
        /*0004*/ 	.word	index@(_Z14online_softmaxPKfPfii)
        /*0008*/ 	.word	0x0000001c


	//----- nvinfo : EIATTR_FRAME_SIZE
	.align		4
.L_1:
        /*000c*/ 	.byte	0x04, 0x11
        /*000e*/ 	.short	(.L_3 - .L_2)
	.align		4
.L_2:
        /*0010*/ 	.word	index@($__internal_0_$__cuda_sm3x_div_rn_noftz_f32_slowpath)
        /*0014*/ 	.word	0x00000000


	//----- nvinfo : EIATTR_FRAME_SIZE
	.align		4
.L_3:
        /*0018*/ 	.byte	0x04, 0x11
        /*001a*/ 	.short	(.L_5 - .L_4)
	.align		4
.L_4:
        /*001c*/ 	.word	index@(_Z14online_softmaxPKfPfii)
        /*0020*/ 	.word	0x00000000


	//----- nvinfo : EIATTR_MIN_STACK_SIZE
	.align		4
.L_5:
        /*0024*/ 	.byte	0x04, 0x12
        /*0026*/ 	.short	(.L_7 - .L_6)
	.align		4
.L_6:
        /*0028*/ 	.word	index@(_Z14online_softmaxPKfPfii)
        /*002c*/ 	.word	0x00000000
.L_7:


//--------------------- .nv.compat                --------------------------
	.section	.nv.compat,"",@"SHT_CUDA_COMPAT_INFO"
	.align	4
        /*0000*/ 	.byte	0x02, 0x09, 0x00, 0x00, 0x02, 0x02, 0x01, 0x00, 0x02, 0x05, 0x05, 0x00, 0x03, 0x07, 0x01, 0x01
        /*0010*/ 	.byte	0x02, 0x03, 0x00, 0x00, 0x02, 0x06, 0x01, 0x00, 0x04, 0x0b, 0x08, 0x00, 0x01, 0x00, 0x00, 0x00
        /*0020*/ 	.byte	0x00, 0x00, 0x00, 0x00


//--------------------- .nv.info._Z14online_softmaxPKfPfii --------------------------
	.section	.nv.info._Z14online_softmaxPKfPfii,"",@"SHT_CUDA_INFO"
	.sectionflags	@""
	.align	4


	//----- nvinfo : EIATTR_CUDA_API_VERSION
	.align		4
        /*0000*/ 	.byte	0x04, 0x37
        /*0002*/ 	.short	(.L_9 - .L_8)
.L_8:
        /*0004*/ 	.word	0x00000082


	//----- nvinfo : EIATTR_KPARAM_INFO
	.align		4
.L_9:
        /*0008*/ 	.byte	0x04, 0x17
        /*000a*/ 	.short	(.L_11 - .L_10)
.L_10:
        /*000c*/ 	.word	0x00000000
        /*0010*/ 	.short	0x0003
        /*0012*/ 	.short	0x0014
        /*0014*/ 	.byte	0x00, 0xf0, 0x11, 0x00


	//----- nvinfo : EIATTR_KPARAM_INFO
	.align		4
.L_11:
        /*0018*/ 	.byte	0x04, 0x17
        /*001a*/ 	.short	(.L_13 - .L_12)
.L_12:
        /*001c*/ 	.word	0x00000000
        /*0020*/ 	.short	0x0002
        /*0022*/ 	.short	0x0010
        /*0024*/ 	.byte	0x00, 0xf0, 0x11, 0x00


	//----- nvinfo : EIATTR_KPARAM_INFO
	.align		4
.L_13:
        /*0028*/ 	.byte	0x04, 0x17
        /*002a*/ 	.short	(.L_15 - .L_14)
.L_14:
        /*002c*/ 	.word	0x00000000
        /*0030*/ 	.short	0x0001
        /*0032*/ 	.short	0x0008
        /*0034*/ 	.byte	0x00, 0xf5, 0x21, 0x00


	//----- nvinfo : EIATTR_KPARAM_INFO
	.align		4
.L_15:
        /*0038*/ 	.byte	0x04, 0x17
        /*003a*/ 	.short	(.L_17 - .L_16)
.L_16:
        /*003c*/ 	.word	0x00000000
        /*0040*/ 	.short	0x0000
        /*0042*/ 	.short	0x0000
        /*0044*/ 	.byte	0x00, 0xf5, 0x21, 0x00


	//----- nvinfo : EIATTR_SPARSE_MMA_MASK
	.align		4
.L_17:
        /*0048*/ 	.byte	0x03, 0x50
        /*004a*/ 	.short	0x0000


	//----- nvinfo : EIATTR_MAXREG_COUNT
	.align		4
        /*004c*/ 	.byte	0x03, 0x1b
        /*004e*/ 	.short	0x00ff


	//----- nvinfo : EIATTR_MERCURY_ISA_VERSION
	.align		4
        /*0050*/ 	.byte	0x03, 0x5f
        /*0052*/ 	.short	0x0101


	//----- nvinfo : EIATTR_VRC_CTA_INIT_COUNT
	.align		4
        /*0054*/ 	.byte	0x02, 0x4a
	.zero		1
	.zero		1


	//----- nvinfo : EIATTR_EXIT_INSTR_OFFSETS
	.align		4
        /*0058*/ 	.byte	0x04, 0x1c
        /*005a*/ 	.short	(.L_19 - .L_18)


	//   ....[0]....
.L_18:
        /*005c*/ 	.word	0x00000070


	//   ....[1]....
        /*0060*/ 	.word	0x00001410


	//   ....[2]....
        /*0064*/ 	.word	0x000022a0


	//   ....[3]....
        /*0068*/ 	.word	0x000029e0


	//   ....[4]....
        /*006c*/ 	.word	0x00002de0


	//   ....[5]....
        /*0070*/ 	.word	0x00002fe0


	//----- nvinfo : EIATTR_CRS_STACK_SIZE
	.align		4
.L_19:
        /*0074*/ 	.byte	0x04, 0x1e
        /*0076*/ 	.short	(.L_21 - .L_20)
.L_20:
        /*0078*/ 	.word	0x00000000


	//----- nvinfo : EIATTR_CBANK_PARAM_SIZE
	.align		4
.L_21:
        /*007c*/ 	.byte	0x03, 0x19
        /*007e*/ 	.short	0x0018


	//----- nvinfo : EIATTR_PARAM_CBANK
	.align		4
        /*0080*/ 	.byte	0x04, 0x0a
        /*0082*/ 	.short	(.L_23 - .L_22)
	.align		4
.L_22:
        /*0084*/ 	.word	index@(.nv.constant0._Z14online_softmaxPKfPfii)
        /*0088*/ 	.short	0x0380
        /*008a*/ 	.short	0x0018


	//----- nvinfo : EIATTR_SW_WAR
	.align		4
.L_23:
        /*008c*/ 	.byte	0x04, 0x36
        /*008e*/ 	.short	(.L_25 - .L_24)
.L_24:
        /*0090*/ 	.word	0x00000008
.L_25:


//--------------------- .nv.callgraph             --------------------------
	.section	.nv.callgraph,"",@"SHT_CUDA_CALLGRAPH"
	.align	4
	.sectionentsize	8
	.align		4
        /*0000*/ 	.word	0x00000000
	.align		4
        /*0004*/ 	.word	0xffffffff
	.align		4
        /*0008*/ 	.word	0x00000000
	.align		4
        /*000c*/ 	.word	0xfffffffe
	.align		4
        /*0010*/ 	.word	0x00000000
	.align		4
        /*0014*/ 	.word	0xfffffffd
	.align		4
        /*0018*/ 	.word	0x00000000
	.align		4
        /*001c*/ 	.word	0xfffffffc


//--------------------- .text._Z14online_softmaxPKfPfii --------------------------
	.section	.text._Z14online_softmaxPKfPfii,"ax",@progbits
	.align	128
        .global         _Z14online_softmaxPKfPfii
        .type           _Z14online_softmaxPKfPfii,@function
        .size           _Z14online_softmaxPKfPfii,(.L_x_58 - _Z14online_softmaxPKfPfii)
        .other          _Z14online_softmaxPKfPfii,@"STO_CUDA_ENTRY STV_DEFAULT"
_Z14online_softmaxPKfPfii:
.text._Z14online_softmaxPKfPfii:
[----:B------:R-:W-:Y:S01]  /*0000*/  LDC R1, c[0x0][0x37c] ;  /* 0x0000df00ff017b82 */ /* 0x000fe20000000800 */
[----:B------:R-:W0:Y:S01]  /*0010*/  S2R R0, SR_CTAID.X ;  /* 0x0000000000007919 */ /* 0x000e220000002500 */
[----:B------:R-:W0:Y:S01]  /*0020*/  LDCU UR4, c[0x0][0x360] ;  /* 0x00006c00ff0477ac */ /* 0x000e220008000800 */
[----:B------:R-:W0:Y:S01]  /*0030*/  S2R R3, SR_TID.X ;  /* 0x0000000000037919 */ /* 0x000e220000002100 */
[----:B------:R-:W1:Y:S01]  /*0040*/  LDCU UR5, c[0x0][0x390] ;  /* 0x00007200ff0577ac */ /* 0x000e620008000800 */
[----:B0-----:R-:W-:-:S05]  /*0050*/  IMAD R0, R0, UR4, R3 ;  /* 0x0000000400007c24 */ /* 0x001fca000f8e0203 */
[----:B-1----:R-:W-:-:S13]  /*0060*/  ISETP.GE.AND P0, PT, R0, UR5, PT ;  /* 0x0000000500007c0c */ /* 0x002fda000bf06270 */
[----:B------:R-:W-:Y:S05]  /*0070*/  @P0 EXIT ;  /* 0x000000000000094d */ /* 0x000fea0003800000 */
[----:B------:R-:W0:Y:S01]  /*0080*/  LDCU UR6, c[0x0][0x394] ;  /* 0x00007280ff0677ac */ /* 0x000e220008000800 */
[----:B------:R-:W-:Y:S01]  /*0090*/  HFMA2 R3, -RZ, RZ, 0, 0 ;  /* 0x00000000ff037431 */ /* 0x000fe200000001ff */
[----:B------:R-:W-:Y:S01]  /*00a0*/  MOV R4, 0xff7fffff ;  /* 0xff7fffff00047802 */ /* 0x000fe20000000f00 */
[----:B------:R-:W1:Y:S01]  /*00b0*/  LDCU.64 UR12, c[0x0][0x358] ;  /* 0x00006b00ff0c77ac */ /* 0x000e620008000a00 */
[----:B0-----:R-:W-:-:S09]  /*00c0*/  UISETP.GE.AND UP0, UPT, UR6, 0x1, UPT ;  /* 0x000000010600788c */ /* 0x001fd2000bf06270 */
[----:B-1----:R-:W-:Y:S05]  /*00d0*/  BRA.U !UP0, `(.L_x_0) ;  /* 0x0000001108c47547 */ /* 0x002fea000b800000 */
[----:B------:R-:W-:Y:S02]  /*00e0*/  UISETP.GE.U32.AND UP0, UPT, UR6, 0x4, UPT ;  /* 0x000000040600788c */ /* 0x000fe4000bf06070 */
[----:B------:R-:W-:Y:S01]  /*00f0*/  IMAD R5, R0, UR6, RZ ;  /* 0x0000000600057c24 */ /* 0x000fe2000f8e02ff */
[----:B------:R-:W-:Y:S01]  /*0100*/  MOV R4, 0xff7fffff ;  /* 0xff7fffff00047802 */ /* 0x000fe20000000f00 */
[----:B------:R-:W-:Y:S01]  /*0110*/  ULOP3.LUT UR7, UR6, 0x3, URZ, 0xc0, !UPT ;  /* 0x0000000306077892 */ /* 0x000fe2000f8ec0ff */
[----:B------:R-:W-:Y:S01]  /*0120*/  MOV R10, RZ ;  /* 0x000000ff000a7202 */ /* 0x000fe20000000f00 */
[----:B------:R-:W-:-:S03]  /*0130*/  UMOV UR4, URZ ;  /* 0x000000ff00047c82 */ /* 0x000fc60008000000 */
[----:B------:R-:W-:Y:S07]  /*0140*/  BRA.U !UP0, `(.L_x_1) ;  /* 0x0000000d08307547 */ /* 0x000fee000b800000 */
[----:B------:R-:W0:Y:S02]  /*0150*/  LDCU.64 UR4, c[0x0][0x380] ;  /* 0x00007000ff0477ac */ /* 0x000e240008000a00 */
[----:B0-----:R-:W-:-:S04]  /*0160*/  UIADD3 UR4, UP0, UPT, UR4, 0x8, URZ ;  /* 0x0000000804047890 */ /* 0x001fc8000ff1e0ff */
[----:B------:R-:W-:Y:S02]  /*0170*/  UIADD3.X UR5, UPT, UPT, URZ, UR5, URZ, UP0, !UPT ;  /* 0x00000005ff057290 */ /* 0x000fe400087fe4ff */
[----:B------:R-:W-:-:S04]  /*0180*/  MOV R2, UR4 ;  /* 0x0000000400027c02 */ /* 0x000fc80008000f00 */
[----:B------:R-:W-:-:S03]  /*0190*/  MOV R3, UR5 ;  /* 0x0000000500037c02 */ /* 0x000fc60008000f00 */
[----:B------:R-:W-:-:S05]  /*01a0*/  IMAD.WIDE R14, R5, 0x4, R2 ;  /* 0x00000004050e7825 */ /* 0x000fca00078e0202 */
[----:B------:R-:W2:Y:S04]  /*01b0*/  LDG.E R9, desc[UR12][R14.64+-0x8] ;  /* 0xfffff80c0e097981 */ /* 0x000ea8000c1e1900 */
[----:B------:R-:W3:Y:S04]  /*01c0*/  LDG.E R21, desc[UR12][R14.64+-0x4] ;  /* 0xfffffc0c0e157981 */ /* 0x000ee8000c1e1900 */
[----:B------:R-:W4:Y:S04]  /*01d0*/  LDG.E R11, desc[UR12][R14.64] ;  /* 0x0000000c0e0b7981 */ /* 0x000f28000c1e1900 */
[----:B------:R0:W5:Y:S01]  /*01e0*/  LDG.E R7, desc[UR12][R14.64+0x4] ;  /* 0x0000040c0e077981 */ /* 0x000162000c1e1900 */
[----:B------:R-:W-:Y:S01]  /*01f0*/  HFMA2 R6, -RZ, RZ, 0.96630859375, -0.0022525787353515625 ;  /* 0x3bbb989dff067431 */ /* 0x000fe200000001ff */
[----:B------:R-:W-:Y:S01]  /*0200*/  MOV R4, 0xff7fffff ;  /* 0xff7fffff00047802 */ /* 0x000fe20000000f00 */
[----:B------:R-:W-:Y:S01]  /*0210*/  ULOP3.LUT UR4, UR6, 0x7ffffffc, URZ, 0xc0, !UPT ;  /* 0x7ffffffc06047892 */ /* 0x000fe2000f8ec0ff */
[----:B------:R-:W-:Y:S01]  /*0220*/  MOV R8, 0x437c0000 ;  /* 0x437c000000087802 */ /* 0x000fe20000000f00 */
[----:B------:R-:W-:Y:S01]  /*0230*/  BSSY.RECONVERGENT B0, `(.L_x_2) ;  /* 0x000004e000007945 */ /* 0x000fe20003800200 */
[----:B--2---:R-:W-:-:S13]  /*0240*/  FSETP.GT.AND P0, PT, R9, -3.40282346638528859812e+38, PT ;  /* 0xff7fffff0900780b */ /* 0x004fda0003f04000 */
[----:B------:R-:W-:Y:S01]  /*0250*/  @P0 MOV R4, R9 ;  /* 0x0000000900040202 */ /* 0x000fe20000000f00 */
[----:B------:R-:W-:-:S03]  /*0260*/  @P0 FADD R17, -R9, -3.40282346638528859812e+38 ;  /* 0xff7fffff09110421 */ /* 0x000fc60000000100 */
[----:B---3--:R-:W-:Y:S01]  /*0270*/  FSETP.GT.AND P1, PT, R21, R4, PT ;  /* 0x000000041500720b */ /* 0x008fe20003f24000 */
[----:B------:R-:W-:Y:S01]  /*0280*/  @P0 FFMA.SAT R13, R17, R6, 0.5 ;  /* 0x3f000000110d0423 */ /* 0x000fe20000002006 */
[----:B------:R-:W-:-:S03]  /*0290*/  FADD R19, -R4, R9 ;  /* 0x0000000904137221 */ /* 0x000fc60000000100 */
[----:B------:R-:W-:Y:S01]  /*02a0*/  @P0 FFMA.RM R12, R13, R8, 12582913 ;  /* 0x4b4000010d0c0423 */ /* 0x000fe20000004008 */
[----:B------:R-:W-:-:S03]  /*02b0*/  FFMA.SAT R9, R19, R6, 0.5 ;  /* 0x3f00000013097423 */ /* 0x000fc60000002006 */
[----:B------:R-:W-:Y:S01]  /*02c0*/  @P0 FADD R10, R12, -12583039 ;  /* 0xcb40007f0c0a0421 */ /* 0x000fe20000000000 */
[----:B------:R-:W-:-:S03]  /*02d0*/  FFMA.RM R9, R9, R8, 12582913 ;  /* 0x4b40000109097423 */ /* 0x000fc60000004008 */
[--C-:B------:R-:W-:Y:S01]  /*02e0*/  @P1 FADD R13, R4, -R21.reuse ;  /* 0x80000015040d1221 */ /* 0x100fe20000000000 */
[----:B------:R-:W-:Y:S01]  /*02f0*/  @P1 MOV R4, R21 ;  /* 0x0000001500041202 */ /* 0x000fe20000000f00 */
[----:B------:R-:W-:Y:S01]  /*0300*/  @P0 FFMA R10, R17, 1.4426950216293334961, -R10 ;  /* 0x3fb8aa3b110a0823 */ /* 0x000fe2000000080a */
[----:B0-----:R-:W-:Y:S01]  /*0310*/  FADD R14, R9, -12583039 ;  /* 0xcb40007f090e7421 */ /* 0x001fe20000000000 */
[----:B------:R-:W-:Y:S01]  /*0320*/  @P1 FFMA.SAT R15, R13, R6, 0.5 ;  /* 0x3f0000000d0f1423 */ /* 0x000fe20000002006 */
[----:B----4-:R-:W-:Y:S01]  /*0330*/  FSETP.GT.AND P2, PT, R11, R4, PT ;  /* 0x000000040b00720b */ /* 0x010fe20003f44000 */
[----:B------:R-:W-:Y:S01]  /*0340*/  @P0 FFMA R16, R17, 1.925963033500011079e-08, R10 ;  /* 0x32a5706011100823 */ /* 0x000fe2000000000a */
[----:B------:R-:W-:Y:S01]  /*0350*/  FFMA R14, R19, 1.4426950216293334961, -R14 ;  /* 0x3fb8aa3b130e7823 */ /* 0x000fe2000000080e */
[----:B------:R-:W-:Y:S01]  /*0360*/  FADD R17, -R4, R21 ;  /* 0x0000001504117221 */ /* 0x000fe20000000100 */
[----:B------:R-:W-:Y:S01]  /*0370*/  @P1 FFMA.RM R10, R15, R8, 12582913 ;  /* 0x4b4000010f0a1423 */ /* 0x000fe20000004008 */
[----:B------:R-:W-:Y:S01]  /*0380*/  SHF.L.U32 R9, R9, 0x17, RZ ;  /* 0x0000001709097819 */ /* 0x000fe200000006ff */
[----:B------:R-:W-:Y:S01]  /*0390*/  FFMA R15, R19, 1.925963033500011079e-08, R14 ;  /* 0x32a57060130f7823 */ /* 0x000fe2000000000e */
[----:B------:R-:W0:Y:S01]  /*03a0*/  @P0 MUFU.EX2 R16, R16 ;  /* 0x0000001000100308 */ /* 0x000e220000000800 */
[----:B------:R-:W-:Y:S01]  /*03b0*/  FFMA.SAT R21, R17, R6, 0.5 ;  /* 0x3f00000011157423 */ /* 0x000fe20000002006 */
[C---:B------:R-:W-:Y:S01]  /*03c0*/  @P1 FADD R18, R10.reuse, -12583039 ;  /* 0xcb40007f0a121421 */ /* 0x040fe20000000000 */
[----:B------:R-:W-:-:S02]  /*03d0*/  @P1 SHF.L.U32 R10, R10, 0x17, RZ ;  /* 0x000000170a0a1819 */ /* 0x000fc400000006ff */
[----:B------:R-:W-:Y:S01]  /*03e0*/  FFMA.RM R14, R21, R8, 12582913 ;  /* 0x4b400001150e7423 */ /* 0x000fe20000004008 */
[--C-:B------:R-:W-:Y:S01]  /*03f0*/  @P2 FADD R19, R4, -R11.reuse ;  /* 0x8000000b04132221 */ /* 0x100fe20000000000 */
[----:B------:R-:W-:Y:S01]  /*0400*/  @P2 MOV R4, R11 ;  /* 0x0000000b00042202 */ /* 0x000fe20000000f00 */
[----:B------:R-:W-:Y:S01]  /*0410*/  @P1 FFMA R18, R13, 1.4426950216293334961, -R18 ;  /* 0x3fb8aa3b0d121823 */ /* 0x000fe20000000812 */
[----:B------:R-:W-:Y:S01]  /*0420*/  @P0 SHF.L.U32 R21, R12, 0x17, RZ ;  /* 0x000000170c150819 */ /* 0x000fe200000006ff */
[----:B------:R-:W-:Y:S01]  /*0430*/  @P2 FFMA.SAT R23, R19, R6, 0.5 ;  /* 0x3f00000013172423 */ /* 0x000fe20000002006 */
[----:B------:R-:W1:Y:S01]  /*0440*/  MUFU.EX2 R15, R15 ;  /* 0x0000000f000f7308 */ /* 0x000e620000000800 */
[----:B------:R-:W-:Y:S01]  /*0450*/  FADD R11, -R4, R11 ;  /* 0x0000000b040b7221 */ /* 0x000fe20000000100 */
[----:B------:R-:W-:Y:S01]  /*0460*/  @P1 FFMA R13, R13, 1.925963033500011079e-08, R18 ;  /* 0x32a570600d0d1823 */ /* 0x000fe20000000012 */
[----:B------:R-:W-:Y:S01]  /*0470*/  @P2 FFMA.RM R12, R23, R8, 12582913 ;  /* 0x4b400001170c2423 */ /* 0x000fe20000004008 */
[----:B------:R-:W-:Y:S01]  /*0480*/  FADD R18, R14, -12583039 ;  /* 0xcb40007f0e127421 */ /* 0x000fe20000000000 */
[----:B------:R-:W-:Y:S01]  /*0490*/  FFMA.SAT R23, R11, R6, 0.5 ;  /* 0x3f0000000b177423 */ /* 0x000fe20000002006 */
[----:B0-----:R-:W-:Y:S01]  /*04a0*/  @P0 FMUL R21, R21, R16 ;  /* 0x0000001015150220 */ /* 0x001fe20000400000 */
[C---:B------:R-:W-:Y:S01]  /*04b0*/  @P2 FADD R16, R12.reuse, -12583039 ;  /* 0xcb40007f0c102421 */ /* 0x040fe20000000000 */
[----:B------:R-:W-:Y:S01]  /*04c0*/  FFMA R18, R17, 1.4426950216293334961, -R18 ;  /* 0x3fb8aa3b11127823 */ /* 0x000fe20000000812 */
[----:B------:R-:W0:Y:S01]  /*04d0*/  @P1 MUFU.EX2 R13, R13 ;  /* 0x0000000d000d1308 */ /* 0x000e220000000800 */
[----:B------:R-:W-:Y:S01]  /*04e0*/  @P2 SHF.L.U32 R12, R12, 0x17, RZ ;  /* 0x000000170c0c2819 */ /* 0x000fe200000006ff */
[----:B------:R-:W-:Y:S01]  /*04f0*/  @P2 FFMA R20, R19, 1.4426950216293334961, -R16 ;  /* 0x3fb8aa3b13142823 */ /* 0x000fe20000000810 */
[----:B------:R-:W-:Y:S01]  /*0500*/  FFMA.RM R16, R23, R8, 12582913 ;  /* 0x4b40000117107423 */ /* 0x000fe20000004008 */
[----:B------:R-:W-:Y:S01]  /*0510*/  FFMA R17, R17, 1.925963033500011079e-08, R18 ;  /* 0x32a5706011117823 */ /* 0x000fe20000000012 */
[----:B------:R-:W-:-:S02]  /*0520*/  HFMA2 R18, -RZ, RZ, 0, 0 ;  /* 0x00000000ff127431 */ /* 0x000fc400000001ff */
[----:B------:R-:W-:Y:S01]  /*0530*/  @P2 FFMA R20, R19, 1.925963033500011079e-08, R20 ;  /* 0x32a5706013142823 */ /* 0x000fe20000000014 */
[C---:B------:R-:W-:Y:S01]  /*0540*/  FADD R22, R16.reuse, -12583039 ;  /* 0xcb40007f10167421 */ /* 0x040fe20000000000 */
[----:B------:R-:W-:Y:S01]  /*0550*/  SHF.L.U32 R16, R16, 0x17, RZ ;  /* 0x0000001710107819 */ /* 0x000fe200000006ff */
[----:B------:R-:W2:Y:S02]  /*0560*/  MUFU.EX2 R17, R17 ;  /* 0x0000001100117308 */ /* 0x000ea40000000800 */
[----:B------:R-:W-:Y:S01]  /*0570*/  FFMA R22, R11, 1.4426950216293334961, -R22 ;  /* 0x3fb8aa3b0b167823 */ /* 0x000fe20000000816 */
[----:B------:R-:W-:Y:S01]  /*0580*/  @P0 FMUL R18, RZ, R21 ;  /* 0x00000015ff120220 */ /* 0x000fe20000400000 */
[----:B-----5:R-:W-:Y:S02]  /*0590*/  FSETP.GT.AND P0, PT, R7, R4, PT ;  /* 0x000000040700720b */ /* 0x020fe40003f04000 */
[----:B------:R-:W-:Y:S01]  /*05a0*/  FFMA R22, R11, 1.925963033500011079e-08, R22 ;  /* 0x32a570600b167823 */ /* 0x000fe20000000016 */
[----:B-1----:R-:W-:Y:S01]  /*05b0*/  FFMA R18, R9, R15, R18 ;  /* 0x0000000f09127223 */ /* 0x002fe20000000012 */
[----:B0-----:R-:W-:Y:S01]  /*05c0*/  @P1 FMUL R13, R10, R13 ;  /* 0x0000000d0a0d1220 */ /* 0x001fe20000400000 */
[----:B------:R-:W0:Y:S01]  /*05d0*/  @P2 MUFU.EX2 R19, R20 ;  /* 0x0000001400132308 */ /* 0x000e220000000800 */
[----:B------:R-:W-:-:S02]  /*05e0*/  SHF.L.U32 R9, R14, 0x17, RZ ;  /* 0x000000170e097819 */ /* 0x000fc400000006ff */
[----:B------:R-:W-:-:S05]  /*05f0*/  @P1 FMUL R18, R18, R13 ;  /* 0x0000000d12121220 */ /* 0x000fca0000400000 */
[----:B------:R-:W1:Y:S01]  /*0600*/  MUFU.EX2 R22, R22 ;  /* 0x0000001600167308 */ /* 0x000e620000000800 */
[----:B--2---:R-:W-:Y:S01]  /*0610*/  FFMA R9, R9, R17, R18 ;  /* 0x0000001109097223 */ /* 0x004fe20000000012 */
[----:B0-----:R-:W-:-:S04]  /*0620*/  @P2 FMUL R12, R12, R19 ;  /* 0x000000130c0c2220 */ /* 0x001fc80000400000 */
[----:B------:R-:W-:-:S04]  /*0630*/  @P2 FMUL R9, R9, R12 ;  /* 0x0000000c09092220 */ /* 0x000fc80000400000 */
[----:B-1----:R-:W-:Y:S01]  /*0640*/  FFMA R9, R16, R22, R9 ;  /* 0x0000001610097223 */ /* 0x002fe20000000009 */
[----:B------:R-:W-:Y:S06]  /*0650*/  @!P0 BRA `(.L_x_3) ;  /* 0x00000000002c8947 */ /* 0x000fec0003800000 */
[----:B------:R-:W-:-:S04]  /*0660*/  FADD R11, R4, -R7 ;  /* 0x80000007040b7221 */ /* 0x000fc80000000000 */
[----:B------:R-:W-:-:S04]  /*0670*/  FFMA.SAT R13, R11, R6, 0.5 ;  /* 0x3f0000000b0d7423 */ /* 0x000fc80000002006 */
[----:B------:R-:W-:-:S04]  /*0680*/  FFMA.RM R13, R13, R8, 12582913 ;  /* 0x4b4000010d0d7423 */ /* 0x000fc80000004008 */
[C---:B------:R-:W-:Y:S01]  /*0690*/  FADD R4, R13.reuse, -12583039 ;  /* 0xcb40007f0d047421 */ /* 0x040fe20000000000 */
[----:B------:R-:W-:-:S03]  /*06a0*/  SHF.L.U32 R13, R13, 0x17, RZ ;  /* 0x000000170d0d7819 */ /* 0x000fc600000006ff */
[----:B------:R-:W-:-:S04]  /*06b0*/  FFMA R4, R11, 1.4426950216293334961, -R4 ;  /* 0x3fb8aa3b0b047823 */ /* 0x000fc80000000804 */
[----:B------:R-:W-:-:S04]  /*06c0*/  FFMA R11, R11, 1.925963033500011079e-08, R4 ;  /* 0x32a570600b0b7823 */ /* 0x000fc80000000004 */
[----:B------:R-:W0:Y:S02]  /*06d0*/  MUFU.EX2 R4, R11 ;  /* 0x0000000b00047308 */ /* 0x000e240000000800 */
[----:B0-----:R-:W-:Y:S01]  /*06e0*/  FMUL R10, R13, R4 ;  /* 0x000000040d0a7220 */ /* 0x001fe20000400000 */
[----:B------:R-:W-:-:S03]  /*06f0*/  MOV R4, R7 ;  /* 0x0000000700047202 */ /* 0x000fc60000000f00 */
[----:B------:R-:W-:-:S07]  /*0700*/  FMUL R9, R9, R10 ;  /* 0x0000000a09097220 */ /* 0x000fce0000400000 */
.L_x_3:
[----:B------:R-:W-:Y:S05]  /*0710*/  BSYNC.RECONVERGENT B0 ;  /* 0x0000000000007941 */ /* 0x000fea0003800200 */
.L_x_2:
[----:B------:R-:W-:Y:S01]  /*0720*/  FADD R7, -R4, R7 ;  /* 0x0000000704077221 */ /* 0x000fe20000000100 */
[----:B------:R-:W-:-:S03]  /*0730*/  UIADD3 UR5, UPT, UPT, -UR4, 0x4, URZ ;  /* 0x0000000404057890 */ /* 0x000fc6000fffe1ff */
[----:B------:R-:W-:Y:S01]  /*0740*/  FFMA.SAT R11, R7, R6, 0.5 ;  /* 0x3f000000070b7423 */ /* 0x000fe20000002006 */
[----:B------:R-:W-:-:S03]  /*0750*/  UISETP.NE.AND UP0, UPT, UR5, URZ, UPT ;  /* 0x000000ff0500728c */ /* 0x000fc6000bf05270 */
[----:B------:R-:W-:-:S04]  /*0760*/  FFMA.RM R11, R11, R8, 12582913 ;  /* 0x4b4000010b0b7423 */ /* 0x000fc80000004008 */
[C---:B------:R-:W-:Y:S01]  /*0770*/  FADD R6, R11.reuse, -12583039 ;  /* 0xcb40007f0b067421 */ /* 0x040fe20000000000 */
[----:B------:R-:W-:-:S03]  /*0780*/  SHF.L.U32 R10, R11, 0x17, RZ ;  /* 0x000000170b0a7819 */ /* 0x000fc600000006ff */
[----:B------:R-:W-:-:S04]  /*0790*/  FFMA R6, R7, 1.4426950216293334961, -R6 ;  /* 0x3fb8aa3b07067823 */ /* 0x000fc80000000806 */
[----:B------:R-:W-:-:S06]  /*07a0*/  FFMA R6, R7, 1.925963033500011079e-08, R6 ;  /* 0x32a5706007067823 */ /* 0x000fcc0000000006 */
[----:B------:R-:W0:Y:S02]  /*07b0*/  MUFU.EX2 R6, R6 ;  /* 0x0000000600067308 */ /* 0x000e240000000800 */
[----:B0-----:R-:W-:Y:S01]  /*07c0*/  FFMA R10, R10, R6, R9 ;  /* 0x000000060a0a7223 */ /* 0x001fe20000000009 */
[----:B------:R-:W-:Y:S06]  /*07d0*/  BRA.U !UP0, `(.L_x_1) ;  /* 0x00000005088c7547 */ /* 0x000fec000b800000 */
[----:B------:R-:W-:-:S07]  /*07e0*/  IADD3 R7, PT, PT, R5, 0x4, RZ ;  /* 0x0000000405077810 */ /* 0x000fce0007ffe0ff */
.L_x_6:
[----:B------:R-:W-:-:S05]  /*07f0*/  IMAD.WIDE R12, R7, 0x4, R2 ;  /* 0x00000004070c7825 */ /* 0x000fca00078e0202 */
[----:B------:R-:W2:Y:S04]  /*0800*/  LDG.E R17, desc[UR12][R12.64+-0x8] ;  /* 0xfffff80c0c117981 */ /* 0x000ea8000c1e1900 */
[----:B------:R-:W3:Y:S04]  /*0810*/  LDG.E R21, desc[UR12][R12.64+-0x4] ;  /* 0xfffffc0c0c157981 */ /* 0x000ee8000c1e1900 */
[----:B------:R-:W4:Y:S04]  /*0820*/  LDG.E R19, desc[UR12][R12.64] ;  /* 0x0000000c0c137981 */ /* 0x000f28000c1e1900 */
[----:B------:R0:W5:Y:S01]  /*0830*/  LDG.E R9, desc[UR12][R12.64+0x4] ;  /* 0x0000040c0c097981 */ /* 0x000162000c1e1900 */
[----:B------:R-:W-:Y:S01]  /*0840*/  HFMA2 R8, -RZ, RZ, 0.96630859375, -0.0022525787353515625 ;  /* 0x3bbb989dff087431 */ /* 0x000fe200000001ff */
[----:B------:R-:W-:Y:S01]  /*0850*/  MOV R6, 0x437c0000 ;  /* 0x437c000000067802 */ /* 0x000fe20000000f00 */
[----:B------:R-:W-:Y:S01]  /*0860*/  BSSY.RECONVERGENT B0, `(.L_x_4) ;  /* 0x000004d000007945 */ /* 0x000fe20003800200 */
[----:B--2---:R-:W-:-:S13]  /*0870*/  FSETP.GT.AND P0, PT, R17, R4, PT ;  /* 0x000000041100720b */ /* 0x004fda0003f04000 */
[----:B------:R-:W-:Y:S01]  /*0880*/  @P0 FADD R25, R4, -R17 ;  /* 0x8000001104190221 */ /* 0x000fe20000000000 */
[----:B------:R-:W-:-:S03]  /*0890*/  @P0 MOV R4, R17 ;  /* 0x0000001100040202 */ /* 0x000fc60000000f00 */
[----:B------:R-:W-:Y:S01]  /*08a0*/  @P0 FFMA.SAT R15, R25, R8, 0.5 ;  /* 0x3f000000190f0423 */ /* 0x000fe20000002008 */
[----:B---3--:R-:W-:Y:S01]  /*08b0*/  FSETP.GT.AND P1, PT, R21, R4, PT ;  /* 0x000000041500720b */ /* 0x008fe20003f24000 */
[----:B------:R-:W-:Y:S02]  /*08c0*/  FADD R17, -R4, R17 ;  /* 0x0000001104117221 */ /* 0x000fe40000000100 */
[----:B------:R-:W-:Y:S02]  /*08d0*/  @P0 FFMA.RM R15, R15, R6, 12582913 ;  /* 0x4b4000010f0f0423 */ /* 0x000fe40000004006 */
[----:B------:R-:W-:Y:S02]  /*08e0*/  FFMA.SAT R11, R17, R8, 0.5 ;  /* 0x3f000000110b7423 */ /* 0x000fe40000002008 */
[----:B------:R-:W-:Y:S02]  /*08f0*/  @P0 FADD R14, R15, -12583039 ;  /* 0xcb40007f0f0e0421 */ /* 0x000fe40000000000 */
[----:B0-----:R-:W-:-:S02]  /*0900*/  FFMA.RM R12, R11, R6, 12582913 ;  /* 0x4b4000010b0c7423 */ /* 0x001fc40000004006 */
[C---:B------:R-:W-:Y:S02]  /*0910*/  @P0 FFMA R14, R25.reuse, 1.4426950216293334961, -R14 ;  /* 0x3fb8aa3b190e0823 */ /* 0x040fe4000000080e */
[--C-:B------:R-:W-:Y:S01]  /*0920*/  @P1 FADD R23, R4, -R21.reuse ;  /* 0x8000001504171221 */ /* 0x100fe20000000000 */
[----:B------:R-:W-:Y:S01]  /*0930*/  @P1 MOV R4, R21 ;  /* 0x0000001500041202 */ /* 0x000fe20000000f00 */
[----:B------:R-:W-:Y:S01]  /*0940*/  @P0 FFMA R18, R25, 1.925963033500011079e-08, R14 ;  /* 0x32a5706019120823 */ /* 0x000fe2000000000e */
[----:B------:R-:W-:Y:S01]  /*0950*/  FADD R16, R12, -12583039 ;  /* 0xcb40007f0c107421 */ /* 0x000fe20000000000 */
[----:B------:R-:W-:Y:S01]  /*0960*/  @P1 FFMA.SAT R11, R23, R8, 0.5 ;  /* 0x3f000000170b1423 */ /* 0x000fe20000002008 */
[----:B----4-:R-:W-:Y:S01]  /*0970*/  FSETP.GT.AND P2, PT, R19, R4, PT ;  /* 0x000000041300720b */ /* 0x010fe20003f44000 */
[----:B------:R-:W-:Y:S01]  /*0980*/  FADD R21, -R4, R21 ;  /* 0x0000001504157221 */ /* 0x000fe20000000100 */
[----:B------:R-:W-:Y:S01]  /*0990*/  FFMA R20, R17, 1.4426950216293334961, -R16 ;  /* 0x3fb8aa3b11147823 */ /* 0x000fe20000000810 */
[----:B------:R-:W-:Y:S01]  /*09a0*/  @P1 FFMA.RM R14, R11, R6, 12582913 ;  /* 0x4b4000010b0e1423 */ /* 0x000fe20000004006 */
[----:B------:R-:W0:Y:S01]  /*09b0*/  @P0 MUFU.EX2 R18, R18 ;  /* 0x0000001200120308 */ /* 0x000e220000000800 */
[----:B------:R-:W-:Y:S01]  /*09c0*/  FFMA.SAT R11, R21, R8, 0.5 ;  /* 0x3f000000150b7423 */ /* 0x000fe20000002008 */
[----:B------:R-:W-:Y:S01]  /*09d0*/  FFMA R13, R17, 1.925963033500011079e-08, R20 ;  /* 0x32a57060110d7823 */ /* 0x000fe20000000014 */
[----:B------:R-:W-:Y:S01]  /*09e0*/  @P1 FADD R16, R14, -12583039 ;  /* 0xcb40007f0e101421 */ /* 0x000fe20000000000 */
[----:B------:R-:W-:Y:S01]  /*09f0*/  @P0 SHF.L.U32 R25, R15, 0x17, RZ ;  /* 0x000000170f190819 */ /* 0x000fe200000006ff */
[----:B------:R-:W-:-:S02]  /*0a00*/  FFMA.RM R11, R11, R6, 12582913 ;  /* 0x4b4000010b0b7423 */ /* 0x000fc40000004006 */
[C---:B------:R-:W-:Y:S01]  /*0a10*/  @P1 FFMA R16, R23.reuse, 1.4426950216293334961, -R16 ;  /* 0x3fb8aa3b17101823 */ /* 0x040fe20000000810 */
[----:B------:R-:W1:Y:S01]  /*0a20*/  MUFU.EX2 R13, R13 ;  /* 0x0000000d000d7308 */ /* 0x000e620000000800 */
[--C-:B------:R-:W-:Y:S01]  /*0a30*/  @P2 FADD R17, R4, -R19.reuse ;  /* 0x8000001304112221 */ /* 0x100fe20000000000 */
[----:B------:R-:W-:Y:S01]  /*0a40*/  @P2 MOV R4, R19 ;  /* 0x0000001300042202 */ /* 0x000fe20000000f00 */
[----:B------:R-:W-:Y:S01]  /*0a50*/  @P1 FFMA R16, R23, 1.925963033500011079e-08, R16 ;  /* 0x32a5706017101823 */ /* 0x000fe20000000010 */
[----:B------:R-:W-:Y:S01]  /*0a60*/  FADD R20, R11, -12583039 ;  /* 0xcb40007f0b147421 */ /* 0x000fe20000000000 */
[----:B------:R-:W-:Y:S01]  /*0a70*/  @P2 FFMA.SAT R23, R17, R8, 0.5 ;  /* 0x3f00000011172423 */ /* 0x000fe20000002008 */
[----:B------:R-:W-:Y:S01]  /*0a80*/  SHF.L.U32 R11, R11, 0x17, RZ ;  /* 0x000000170b0b7819 */ /* 0x000fe200000006ff */
[----:B------:R-:W-:Y:S01]  /*0a90*/  FADD R19, -R4, R19 ;  /* 0x0000001304137221 */ /* 0x000fe20000000100 */
[----:B------:R-:W-:Y:S01]  /*0aa0*/  FFMA R22, R21, 1.4426950216293334961, -R20 ;  /* 0x3fb8aa3b15167823 */ /* 0x000fe20000000814 */
[----:B------:R-:W-:Y:S01]  /*0ab0*/  @P2 FFMA.RM R15, R23, R6, 12582913 ;  /* 0x4b400001170f2423 */ /* 0x000fe20000004006 */
[----:B0-----:R-:W-:Y:S01]  /*0ac0*/  @P0 FMUL R25, R25, R18 ;  /* 0x0000001219190220 */ /* 0x001fe20000400000 */
[----:B------:R-:W0:Y:S01]  /*0ad0*/  @P1 MUFU.EX2 R16, R16 ;  /* 0x0000001000101308 */ /* 0x000e220000000800 */
[----:B------:R-:W-:Y:S01]  /*0ae0*/  FFMA R23, R21, 1.925963033500011079e-08, R22 ;  /* 0x32a5706015177823 */ /* 0x000fe20000000016 */
[----:B------:R-:W-:Y:S01]  /*0af0*/  @P2 FADD R20, R15, -12583039 ;  /* 0xcb40007f0f142421 */ /* 0x000fe20000000000 */
[----:B------:R-:W-:Y:S01]  /*0b00*/  FFMA.SAT R21, R19, R8, 0.5 ;  /* 0x3f00000013157423 */ /* 0x000fe20000002008 */
[----:B------:R-:W-:Y:S01]  /*0b10*/  @P0 FMUL R10, R10, R25 ;  /* 0x000000190a0a0220 */ /* 0x000fe20000400000 */
[----:B------:R-:W-:Y:S01]  /*0b20*/  SHF.L.U32 R25, R12, 0x17, RZ ;  /* 0x000000170c197819 */ /* 0x000fe200000006ff */
[----:B------:R-:W-:Y:S01]  /*0b30*/  @P2 FFMA R22, R17, 1.4426950216293334961, -R20 ;  /* 0x3fb8aa3b11162823 */ /* 0x000fe20000000814 */
[----:B------:R-:W-:Y:S01]  /*0b40*/  FFMA.RM R18, R21, R6, 12582913 ;  /* 0x4b40000115127423 */ /* 0x000fe20000004006 */
[----:B------:R-:W2:Y:S01]  /*0b50*/  MUFU.EX2 R20, R23 ;  /* 0x0000001700147308 */ /* 0x000ea20000000800 */
[----:B------:R-:W-:Y:S01]  /*0b60*/  @P1 SHF.L.U32 R21, R14, 0x17, RZ ;  /* 0x000000170e151819 */ /* 0x000fe200000006ff */
[----:B------:R-:W-:Y:S01]  /*0b70*/  @P2 FFMA R17, R17, 1.925963033500011079e-08, R22 ;  /* 0x32a5706011112823 */ /* 0x000fe20000000016 */
[----:B------:R-:W-:Y:S01]  /*0b80*/  FADD R22, R18, -12583039 ;  /* 0xcb40007f12167421 */ /* 0x000fe20000000000 */
[----:B-1----:R-:W-:Y:S01]  /*0b90*/  FFMA R10, R25, R13, R10 ;  /* 0x0000000d190a7223 */ /* 0x002fe2000000000a */
[----:B-----5:R-:W-:-:S02]  /*0ba0*/  FSETP.GT.AND P0, PT, R9, R4, PT ;  /* 0x000000040900720b */ /* 0x020fc40003f04000 */
[----:B------:R-:W-:Y:S01]  /*0bb0*/  FFMA R22, R19, 1.4426950216293334961, -R22 ;  /* 0x3fb8aa3b13167823 */ /* 0x000fe20000000816 */
[----:B------:R-:W1:Y:S01]  /*0bc0*/  @P2 MUFU.EX2 R12, R17 ;  /* 0x00000011000c2308 */ /* 0x000e620000000800 */
[----:B0-----:R-:W-:Y:S01]  /*0bd0*/  @P1 FMUL R16, R21, R16 ;  /* 0x0000001015101220 */ /* 0x001fe20000400000 */
[----:B------:R-:W-:Y:S01]  /*0be0*/  @P2 SHF.L.U32 R15, R15, 0x17, RZ ;  /* 0x000000170f0f2819 */ /* 0x000fe200000006ff */
[----:B------:R-:W-:Y:S01]  /*0bf0*/  FFMA R22, R19, 1.925963033500011079e-08, R22 ;  /* 0x32a5706013167823 */ /* 0x000fe20000000016 */
[----:B------:R-:W-:Y:S01]  /*0c00*/  SHF.L.U32 R18, R18, 0x17, RZ ;  /* 0x0000001712127819 */ /* 0x000fe200000006ff */
[----:B------:R-:W-:-:S03]  /*0c10*/  @P1 FMUL R10, R16, R10 ;  /* 0x0000000a100a1220 */ /* 0x000fc60000400000 */
[----:B------:R-:W0:Y:S01]  /*0c20*/  MUFU.EX2 R13, R22 ;  /* 0x00000016000d7308 */ /* 0x000e220000000800 */
[----:B--2---:R-:W-:Y:S01]  /*0c30*/  FFMA R11, R11, R20, R10 ;  /* 0x000000140b0b7223 */ /* 0x004fe2000000000a */
[----:B-1----:R-:W-:-:S04]  /*0c40*/  @P2 FMUL R12, R15, R12 ;  /* 0x0000000c0f0c2220 */ /* 0x002fc80000400000 */
[----:B------:R-:W-:-:S04]  /*0c50*/  @P2 FMUL R11, R12, R11 ;  /* 0x0000000b0c0b2220 */ /* 0x000fc80000400000 */
[----:B0-----:R-:W-:Y:S01]  /*0c60*/  FFMA R15, R18, R13, R11 ;  /* 0x0000000d120f7223 */ /* 0x001fe2000000000b */
        /* <DEDUP_REMOVED lines=12> */
.L_x_5:
[----:B------:R-:W-:Y:S05]  /*0d30*/  BSYNC.RECONVERGENT B0 ;  /* 0x0000000000007941 */ /* 0x000fea0003800200 */
.L_x_4:
[----:B------:R-:W-:Y:S01]  /*0d40*/  FADD R9, -R4, R9 ;  /* 0x0000000904097221 */ /* 0x000fe20000000100 */
[----:B------:R-:W-:Y:S01]  /*0d50*/  UIADD3 UR5, UPT, UPT, UR5, 0x4, URZ ;  /* 0x0000000405057890 */ /* 0x000fe2000fffe0ff */
[----:B------:R-:W-:Y:S02]  /*0d60*/  IADD3 R7, PT, PT, R7, 0x4, RZ ;  /* 0x0000000407077810 */ /* 0x000fe40007ffe0ff */
[----:B------:R-:W-:Y:S01]  /*0d70*/  FFMA.SAT R11, R9, R8, 0.5 ;  /* 0x3f000000090b7423 */ /* 0x000fe20000002008 */
[----:B------:R-:W-:-:S03]  /*0d80*/  UISETP.NE.AND UP0, UPT, UR5, URZ, UPT ;  /* 0x000000ff0500728c */ /* 0x000fc6000bf05270 */
[----:B------:R-:W-:-:S04]  /*0d90*/  FFMA.RM R11, R11, R6, 12582913 ;  /* 0x4b4000010b0b7423 */ /* 0x000fc80000004006 */
[C---:B------:R-:W-:Y:S01]  /*0da0*/  FADD R6, R11.reuse, -12583039 ;  /* 0xcb40007f0b067421 */ /* 0x040fe20000000000 */
[----:B------:R-:W-:-:S03]  /*0db0*/  SHF.L.U32 R10, R11, 0x17, RZ ;  /* 0x000000170b0a7819 */ /* 0x000fc600000006ff */
[----:B------:R-:W-:-:S04]  /*0dc0*/  FFMA R6, R9, 1.4426950216293334961, -R6 ;  /* 0x3fb8aa3b09067823 */ /* 0x000fc80000000806 */
[----:B------:R-:W-:-:S04]  /*0dd0*/  FFMA R6, R9, 1.925963033500011079e-08, R6 ;  /* 0x32a5706009067823 */ /* 0x000fc80000000006 */
[----:B------:R-:W0:Y:S02]  /*0de0*/  MUFU.EX2 R9, R6 ;  /* 0x0000000600097308 */ /* 0x000e240000000800 */
[----:B0-----:R-:W-:Y:S01]  /*0df0*/  FFMA R10, R10, R9, R15 ;  /* 0x000000090a0a7223 */ /* 0x001fe2000000000f */
[----:B------:R-:W-:Y:S06]  /*0e00*/  BRA.U UP0, `(.L_x_6) ;  /* 0xfffffff900787547 */ /* 0x000fec000b83ffff */
.L_x_1:
[----:B------:R-:W-:Y:S01]  /*0e10*/  UISETP.NE.AND UP0, UPT, UR7, URZ, UPT ;  /* 0x000000ff0700728c */ /* 0x000fe2000bf05270 */
[----:B------:R-:W-:-:S08]  /*0e20*/  MOV R3, R10 ;  /* 0x0000000a00037202 */ /* 0x000fd00000000f00 */
[----:B------:R-:W-:Y:S05]  /*0e30*/  BRA.U !UP0, `(.L_x_0) ;  /* 0x00000005086c7547 */ /* 0x000fea000b800000 */
[----:B------:R-:W-:-:S09]  /*0e40*/  UISETP.NE.AND UP0, UPT, UR7, 0x1, UPT ;  /* 0x000000010700788c */ /* 0x000fd2000bf05270 */
[----:B------:R-:W-:Y:S05]  /*0e50*/  BRA.U !UP0, `(.L_x_7) ;  /* 0x0000000108d47547 */ /* 0x000fea000b800000 */
[----:B------:R-:W0:Y:S01]  /*0e60*/  LDC.64 R6, c[0x0][0x380] ;  /* 0x0000e000ff067b82 */ /* 0x000e220000000a00 */
[----:B------:R-:W-:-:S05]  /*0e70*/  IADD3 R9, PT, PT, R5, UR4, RZ ;  /* 0x0000000405097c10 */ /* 0x000fca000fffe0ff */
[----:B0-----:R-:W-:-:S05]  /*0e80*/  IMAD.WIDE R8, R9, 0x4, R6 ;  /* 0x0000000409087825 */ /* 0x001fca00078e0206 */
[----:B------:R-:W2:Y:S04]  /*0e90*/  LDG.E R15, desc[UR12][R8.64] ;  /* 0x0000000c080f7981 */ /* 0x000ea8000c1e1900 */
[----:B------:R-:W3:Y:S01]  /*0ea0*/  LDG.E R7, desc[UR12][R8.64+0x4] ;  /* 0x0000040c08077981 */ /* 0x000ee2000c1e1900 */
        /* <DEDUP_REMOVED lines=11> */
[C---:B------:R-:W-:Y:S01]  /*0f60*/  @P0 FADD R10, R13.reuse, -12583039 ;  /* 0xcb40007f0d0a0421 */ /* 0x040fe20000000000 */
[----:B------:R-:W-:Y:S01]  /*0f70*/  @P0 SHF.L.U32 R13, R13, 0x17, RZ ;  /* 0x000000170d0d0819 */ /* 0x000fe200000006ff */
[----:B------:R-:W-:-:S02]  /*0f80*/  FFMA.RM R17, R17, R6, 12582913 ;  /* 0x4b40000111117423 */ /* 0x000fc40000004006 */
[----:B------:R-:W-:Y:S02]  /*0f90*/  @P0 FFMA R10, R11, 1.4426950216293334961, -R10 ;  /* 0x3fb8aa3b0b0a0823 */ /* 0x000fe4000000080a */
[C---:B------:R-:W-:Y:S01]  /*0fa0*/  FADD R8, R17.reuse, -12583039 ;  /* 0xcb40007f11087421 */ /* 0x040fe20000000000 */
[----:B------:R-:W-:Y:S01]  /*0fb0*/  SHF.L.U32 R12, R17, 0x17, RZ ;  /* 0x00000017110c7819 */ /* 0x000fe200000006ff */
[----:B------:R-:W-:Y:S02]  /*0fc0*/  @P0 FFMA R10, R11, 1.925963033500011079e-08, R10 ;  /* 0x32a570600b0a0823 */ /* 0x000fe4000000000a */
[----:B------:R-:W-:-:S04]  /*0fd0*/  FFMA R8, R15, 1.4426950216293334961, -R8 ;  /* 0x3fb8aa3b0f087823 */ /* 0x000fc80000000808 */
[----:B------:R-:W0:Y:S01]  /*0fe0*/  @P0 MUFU.EX2 R10, R10 ;  /* 0x0000000a000a0308 */ /* 0x000e220000000800 */
[----:B------:R-:W-:-:S07]  /*0ff0*/  FFMA R15, R15, 1.925963033500011079e-08, R8 ;  /* 0x32a570600f0f7823 */ /* 0x000fce0000000008 */
[----:B------:R-:W1:Y:S01]  /*1000*/  MUFU.EX2 R15, R15 ;  /* 0x0000000f000f7308 */ /* 0x000e620000000800 */
        /* <DEDUP_REMOVED lines=15> */
.L_x_9:
[----:B------:R-:W-:Y:S05]  /*1100*/  BSYNC.RECONVERGENT B0 ;  /* 0x0000000000007941 */ /* 0x000fea0003800200 */
.L_x_8:
[----:B------:R-:W-:Y:S01]  /*1110*/  FADD R7, -R4, R7 ;  /* 0x0000000704077221 */ /* 0x000fe20000000100 */
[----:B------:R-:W-:-:S03]  /*1120*/  UIADD3 UR4, UPT, UPT, UR4, 0x2, URZ ;  /* 0x0000000204047890 */ /* 0x000fc6000fffe0ff */
[----:B------:R-:W-:-:S04]  /*1130*/  FFMA.SAT R9, R7, R2, 0.5 ;  /* 0x3f00000007097423 */ /* 0x000fc80000002002 */
[----:B------:R-:W-:-:S04]  /*1140*/  FFMA.RM R9, R9, R6, 12582913 ;  /* 0x4b40000109097423 */ /* 0x000fc80000004006 */
[C---:B------:R-:W-:Y:S01]  /*1150*/  FADD R2, R9.reuse, -12583039 ;  /* 0xcb40007f09027421 */ /* 0x040fe20000000000 */
[----:B------:R-:W-:-:S03]  /*1160*/  SHF.L.U32 R6, R9, 0x17, RZ ;  /* 0x0000001709067819 */ /* 0x000fc600000006ff */
[----:B------:R-:W-:-:S04]  /*1170*/  FFMA R2, R7, 1.4426950216293334961, -R2 ;  /* 0x3fb8aa3b07027823 */ /* 0x000fc80000000802 */
[----:B------:R-:W-:-:S06]  /*1180*/  FFMA R2, R7, 1.925963033500011079e-08, R2 ;  /* 0x32a5706007027823 */ /* 0x000fcc0000000002 */
[----:B------:R-:W0:Y:S02]  /*1190*/  MUFU.EX2 R2, R2 ;  /* 0x0000000200027308 */ /* 0x000e240000000800 */
[----:B0-----:R-:W-:-:S07]  /*11a0*/  FFMA R3, R6, R2, R3 ;  /* 0x0000000206037223 */ /* 0x001fce0000000003 */
.L_x_7:
[----:B------:R-:W0:Y:S02]  /*11b0*/  LDCU UR5, c[0x0][0x394] ;  /* 0x00007280ff0577ac */ /* 0x000e240008000800 */
[----:B0-----:R-:W-:-:S04]  /*11c0*/  ULOP3.LUT UR5, UR5, 0x1, URZ, 0xc0, !UPT ;  /* 0x0000000105057892 */ /* 0x001fc8000f8ec0ff */
[----:B------:R-:W-:-:S09]  /*11d0*/  UISETP.NE.U32.AND UP0, UPT, UR5, 0x1, UPT ;  /* 0x000000010500788c */ /* 0x000fd2000bf05070 */
[----:B------:R-:W-:Y:S05]  /*11e0*/  BRA.U UP0, `(.L_x_0) ;  /* 0x0000000100807547 */ /* 0x000fea000b800000 */
[----:B------:R-:W0:Y:S01]  /*11f0*/  LDC.64 R6, c[0x0][0x380] ;  /* 0x0000e000ff067b82 */ /* 0x000e220000000a00 */
[----:B------:R-:W-:-:S05]  /*1200*/  IADD3 R5, PT, PT, R5, UR4, RZ ;  /* 0x0000000405057c10 */ /* 0x000fca000fffe0ff */
[----:B0-----:R-:W-:-:S06]  /*1210*/  IMAD.WIDE R6, R5, 0x4, R6 ;  /* 0x0000000405067825 */ /* 0x001fcc00078e0206 */
[----:B------:R-:W2:Y:S01]  /*1220*/  LDG.E R7, desc[UR12][R6.64] ;  /* 0x0000000c06077981 */ /* 0x000ea2000c1e1900 */
[----:B------:R-:W-:Y:S01]  /*1230*/  BSSY.RECONVERGENT B0, `(.L_x_10) ;  /* 0x0000011000007945 */ /* 0x000fe20003800200 */
[----:B------:R-:W-:Y:S01]  /*1240*/  HFMA2 R11, -RZ, RZ, 0.96630859375, -0.0022525787353515625 ;  /* 0x3bbb989dff0b7431 */ /* 0x000fe200000001ff */
[----:B--2---:R-:W-:-:S13]  /*1250*/  FSETP.GT.AND P0, PT, R7, R4, PT ;  /* 0x000000040700720b */ /* 0x004fda0003f04000 */
[----:B------:R-:W-:Y:S05]  /*1260*/  @!P0 BRA `(.L_x_11) ;  /* 0x0000000000348947 */ /* 0x000fea0003800000 */
[----:B------:R-:W-:Y:S01]  /*1270*/  MOV R5, 0x3bbb989d ;  /* 0x3bbb989d00057802 */ /* 0x000fe20000000f00 */
[----:B------:R-:W-:Y:S01]  /*1280*/  FADD R2, R4, -R7 ;  /* 0x8000000704027221 */ /* 0x000fe20000000000 */
[----:B------:R-:W-:-:S03]  /*1290*/  MOV R9, 0x437c0000 ;  /* 0x437c000000097802 */ /* 0x000fc60000000f00 */
[----:B------:R-:W-:-:S04]  /*12a0*/  FFMA.SAT R4, R2, R5, 0.5 ;  /* 0x3f00000002047423 */ /* 0x000fc80000002005 */
[----:B------:R-:W-:-:S04]  /*12b0*/  FFMA.RM R4, R4, R9, 12582913 ;  /* 0x4b40000104047423 */ /* 0x000fc80000004009 */
[C---:B------:R-:W-:Y:S01]  /*12c0*/  FADD R5, R4.reuse, -12583039 ;  /* 0xcb40007f04057421 */ /* 0x040fe20000000000 */
[----:B------:R-:W-:-:S03]  /*12d0*/  SHF.L.U32 R4, R4, 0x17, RZ ;  /* 0x0000001704047819 */ /* 0x000fc600000006ff */
[----:B------:R-:W-:-:S04]  /*12e0*/  FFMA R5, R2, 1.4426950216293334961, -R5 ;  /* 0x3fb8aa3b02057823 */ /* 0x000fc80000000805 */
[----:B------:R-:W-:-:S06]  /*12f0*/  FFMA R5, R2, 1.925963033500011079e-08, R5 ;  /* 0x32a5706002057823 */ /* 0x000fcc0000000005 */
[----:B------:R-:W0:Y:S02]  /*1300*/  MUFU.EX2 R5, R5 ;  /* 0x0000000500057308 */ /* 0x000e240000000800 */
[----:B0-----:R-:W-:Y:S01]  /*1310*/  FMUL R2, R4, R5 ;  /* 0x0000000504027220 */ /* 0x001fe20000400000 */
[----:B------:R-:W-:-:S03]  /*1320*/  MOV R4, R7 ;  /* 0x0000000700047202 */ /* 0x000fc60000000f00 */
[----:B------:R-:W-:-:S07]  /*1330*/  FMUL R3, R2, R3 ;  /* 0x0000000302037220 */ /* 0x000fce0000400000 */
.L_x_11:
[----:B------:R-:W-:Y:S05]  /*1340*/  BSYNC.RECONVERGENT B0 ;  /* 0x0000000000007941 */ /* 0x000fea0003800200 */
.L_x_10:
[----:B------:R-:W-:Y:S01]  /*1350*/  FADD R2, -R4, R7 ;  /* 0x0000000704027221 */ /* 0x000fe20000000100 */
[----:B------:R-:W-:-:S03]  /*1360*/  MOV R6, 0x437c0000 ;  /* 0x437c000000067802 */ /* 0x000fc60000000f00 */
[----:B------:R-:W-:-:S04]  /*1370*/  FFMA.SAT R5, R2, R11, 0.5 ;  /* 0x3f00000002057423 */ /* 0x000fc8000000200b */
[----:B------:R-:W-:-:S04]  /*1380*/  FFMA.RM R5, R5, R6, 12582913 ;  /* 0x4b40000105057423 */ /* 0x000fc80000004006 */
[----:B------:R-:W-:-:S04]  /*1390*/  FADD R7, R5, -12583039 ;  /* 0xcb40007f05077421 */ /* 0x000fc80000000000 */
[----:B------:R-:W-:-:S04]  /*13a0*/  FFMA R7, R2, 1.4426950216293334961, -R7 ;  /* 0x3fb8aa3b02077823 */ /* 0x000fc80000000807 */
[----:B------:R-:W-:Y:S01]  /*13b0*/  FFMA R7, R2, 1.925963033500011079e-08, R7 ;  /* 0x32a5706002077823 */ /* 0x000fe20000000007 */
[----:B------:R-:W-:-:S05]  /*13c0*/  SHF.L.U32 R2, R5, 0x17, RZ ;  /* 0x0000001705027819 */ /* 0x000fca00000006ff */
[----:B------:R-:W0:Y:S02]  /*13d0*/  MUFU.EX2 R7, R7 ;  /* 0x0000000700077308 */ /* 0x000e240000000800 */
[----:B0-----:R-:W-:-:S07]  /*13e0*/  FFMA R3, R2, R7, R3 ;  /* 0x0000000702037223 */ /* 0x001fce0000000003 */
.L_x_0:
[----:B------:R-:W0:Y:S02]  /*13f0*/  LDC R7, c[0x0][0x394] ;  /* 0x0000e500ff077b82 */ /* 0x000e240000000800 */
[----:B0-----:R-:W-:-:S13]  /*1400*/  ISETP.GE.AND P0, PT, R7, 0x1, PT ;  /* 0x000000010700780c */ /* 0x001fda0003f06270 */
[----:B------:R-:W-:Y:S05]  /*1410*/  @!P0 EXIT ;  /* 0x000000000000894d */ /* 0x000fea0003800000 */
[C---:B------:R-:W-:Y:S01]  /*1420*/  ISETP.GE.U32.AND P0, PT, R7.reuse, 0x8, PT ;  /* 0x000000080700780c */ /* 0x040fe20003f06070 */
[----:B------:R-:W-:Y:S02]  /*1430*/  HFMA2 R6, -RZ, RZ, 0, 0 ;  /* 0x00000000ff067431 */ /* 0x000fe400000001ff */
[----:B------:R-:W-:Y:S01]  /*1440*/  IMAD R5, R0, R7, RZ ;  /* 0x0000000700057224 */ /* 0x000fe200078e02ff */
[----:B------:R-:W-:-:S09]  /*1450*/  LOP3.LUT R19, R7, 0x7, RZ, 0xc0, !PT ;  /* 0x0000000707137812 */ /* 0x000fd200078ec0ff */
[----:B------:R-:W-:Y:S05]  /*1460*/  @!P0 BRA `(.L_x_12) ;  /* 0x0000000c00888947 */ /* 0x000fea0003800000 */
[----:B------:R-:W0:Y:S01]  /*1470*/  LDCU.128 UR8, c[0x0][0x380] ;  /* 0x00007000ff0877ac */ /* 0x000e220008000c00 */
[----:B------:R-:W-:Y:S02]  /*1480*/  LOP3.LUT R6, R7, 0x7ffffff8, RZ, 0xc0, !PT ;  /* 0x7ffffff807067812 */ /* 0x000fe400078ec0ff */
[----:B------:R-:W-:Y:S02]  /*1490*/  MOV R18, R5 ;  /* 0x0000000500127202 */ /* 0x000fe40000000f00 */
[----:B------:R-:W-:Y:S01]  /*14a0*/  IADD3 R16, PT, PT, -R6, RZ, RZ ;  /* 0x000000ff06107210 */ /* 0x000fe20007ffe1ff */
[----:B0-----:R-:W-:Y:S02]  /*14b0*/  UIADD3 UR6, UP0, UPT, UR8, 0x10, URZ ;  /* 0x0000001008067890 */ /* 0x001fe4000ff1e0ff */
[----:B------:R-:W-:Y:S02]  /*14c0*/  UIADD3 UR4, UP1, UPT, UR10, 0x10, URZ ;  /* 0x000000100a047890 */ /* 0x000fe4000ff3e0ff */
[----:B------:R-:W-:-:S02]  /*14d0*/  UIADD3.X UR7, UPT, UPT, URZ, UR9, URZ, UP0, !UPT ;  /* 0x00000009ff077290 */ /* 0x000fc400087fe4ff */
[----:B------:R-:W-:-:S12]  /*14e0*/  UIADD3.X UR5, UPT, UPT, URZ, UR11, URZ, UP1, !UPT ;  /* 0x0000000bff057290 */ /* 0x000fd80008ffe4ff */
.L_x_29:
[----:B------:R-:W-:Y:S02]  /*14f0*/  MOV R14, UR6 ;  /* 0x00000006000e7c02 */ /* 0x000fe40008000f00 */
[----:B------:R-:W-:-:S03]  /*1500*/  MOV R15, UR7 ;  /* 0x00000007000f7c02 */ /* 0x000fc60008000f00 */
[----:B------:R-:W-:-:S05]  /*1510*/  IMAD.WIDE R14, R18, 0x4, R14 ;  /* 0x00000004120e7825 */ /* 0x000fca00078e020e */
[----:B0-----:R-:W2:Y:S01]  /*1520*/  LDG.E R7, desc[UR12][R14.64+-0x10] ;  /* 0xfffff00c0e077981 */ /* 0x001ea2000c1e1900 */
[----:B------:R-:W-:Y:S01]  /*1530*/  HFMA2 R9, -RZ, RZ, 3.7421875, 0 ;  /* 0x437c0000ff097431 */ /* 0x000fe200000001ff */
[----:B------:R-:W-:Y:S01]  /*1540*/  MOV R0, 0x3bbb989d ;  /* 0x3bbb989d00007802 */ /* 0x000fe20000000f00 */
[----:B------:R-:W0:Y:S01]  /*1550*/  MUFU.RCP R8, R3 ;  /* 0x0000000300087308 */ /* 0x000e220000001000 */
[----:B------:R-:W-:Y:S01]  /*1560*/  MOV R10, UR4 ;  /* 0x00000004000a7c02 */ /* 0x000fe20008000f00 */
[----:B------:R-:W-:Y:S01]  /*1570*/  BSSY.RECONVERGENT B2, `(.L_x_13) ;  /* 0x0000018000027945 */ /* 0x000fe20003800200 */
[----:B------:R-:W-:Y:S02]  /*1580*/  MOV R11, UR5 ;  /* 0x00000005000b7c02 */ /* 0x000fe40008000f00 */
[----:B------:R-:W-:Y:S01]  /*1590*/  IADD3 R16, PT, PT, R16, 0x8, RZ ;  /* 0x0000000810107810 */ /* 0x000fe20007ffe0ff */
[----:B------:R-:W-:-:S03]  /*15a0*/  IMAD.WIDE R10, R18, 0x4, R10 ;  /* 0x00000004120a7825 */ /* 0x000fc600078e020a */
[----:B------:R-:W-:Y:S01]  /*15b0*/  ISETP.NE.AND P2, PT, R16, RZ, PT ;  /* 0x000000ff1000720c */ /* 0x000fe20003f45270 */
[----:B--2---:R-:W-:-:S04]  /*15c0*/  FADD R7, R7, -R4 ;  /* 0x8000000407077221 */ /* 0x004fc80000000000 */
[----:B------:R-:W-:-:S04]  /*15d0*/  FFMA.SAT R0, R7, R0, 0.5 ;  /* 0x3f00000007007423 */ /* 0x000fc80000002000 */
[----:B------:R-:W-:Y:S01]  /*15e0*/  FFMA.RM R0, R0, R9, 12582913 ;  /* 0x4b40000100007423 */ /* 0x000fe20000004009 */
[----:B0-----:R-:W-:-:S03]  /*15f0*/  FFMA R9, R8, -R3, 1 ;  /* 0x3f80000008097423 */ /* 0x001fc60000000803 */
[C---:B------:R-:W-:Y:S01]  /*1600*/  FADD R2, R0.reuse, -12583039 ;  /* 0xcb40007f00027421 */ /* 0x040fe20000000000 */
[----:B------:R-:W-:Y:S01]  /*1610*/  SHF.L.U32 R0, R0, 0x17, RZ ;  /* 0x0000001700007819 */ /* 0x000fe200000006ff */
[----:B------:R-:W-:Y:S02]  /*1620*/  FFMA R9, R8, R9, R8 ;  /* 0x0000000908097223 */ /* 0x000fe40000000008 */
[----:B------:R-:W-:-:S04]  /*1630*/  FFMA R2, R7, 1.4426950216293334961, -R2 ;  /* 0x3fb8aa3b07027823 */ /* 0x000fc80000000802 */
[----:B------:R-:W-:-:S04]  /*1640*/  FFMA R2, R7, 1.925963033500011079e-08, R2 ;  /* 0x32a5706007027823 */ /* 0x000fc80000000002 */
[----:B------:R-:W0:Y:S02]  /*1650*/  MUFU.EX2 R7, R2 ;  /* 0x0000000200077308 */ /* 0x000e240000000800 */
[----:B0-----:R-:W-:-:S06]  /*1660*/  FMUL R0, R0, R7 ;  /* 0x0000000700007220 */ /* 0x001fcc0000400000 */
[----:B------:R-:W0:Y:S01]  /*1670*/  FCHK P0, R0, R3 ;  /* 0x0000000300007302 */ /* 0x000e220000000000 */
[----:B------:R-:W-:-:S04]  /*1680*/  FFMA R8, R0, R9, RZ ;  /* 0x0000000900087223 */ /* 0x000fc800000000ff */
[----:B------:R-:W-:-:S04]  /*1690*/  FFMA R2, R8, -R3, R0 ;  /* 0x8000000308027223 */ /* 0x000fc80000000000 */
[----:B------:R-:W-:Y:S01]  /*16a0*/  FFMA R9, R9, R2, R8 ;  /* 0x0000000209097223 */ /* 0x000fe20000000008 */
[----:B0-----:R-:W-:Y:S06]  /*16b0*/  @!P0 BRA `(.L_x_14) ;  /* 0x00000000000c8947 */ /* 0x001fec0003800000 */
[----:B------:R-:W-:-:S07]  /*16c0*/  MOV R2, 0x16e0 ;  /* 0x000016e000027802 */ /* 0x000fce0000000f00 */
[----:B------:R-:W-:Y:S05]  /*16d0*/  CALL.REL.NOINC `($__internal_0_$__cuda_sm3x_div_rn_noftz_f32_slowpath) ;  /* 0x0000001800447944 */ /* 0x000fea0003c00000 */
[----:B------:R-:W-:-:S07]  /*16e0*/  MOV R9, R7 ;  /* 0x0000000700097202 */ /* 0x000fce0000000f00 */
.L_x_14:
[----:B------:R-:W-:Y:S05]  /*16f0*/  BSYNC.RECONVERGENT B2 ;  /* 0x0000000000027941 */ /* 0x000fea0003800200 */
.L_x_13:
[----:B------:R0:W-:Y:S04]  /*1700*/  STG.E desc[UR12][R10.64+-0x10], R9 ;  /* 0xfffff0090a007986 */ /* 0x0001e8000c10190c */
[----:B------:R-:W2:Y:S01]  /*1710*/  LDG.E R7, desc[UR12][R14.64+-0xc] ;  /* 0xfffff40c0e077981 */ /* 0x000ea2000c1e1900 */
[----:B------:R-:W-:Y:S01]  /*1720*/  HFMA2 R0, -RZ, RZ, 0.96630859375, -0.0022525787353515625 ;  /* 0x3bbb989dff007431 */ /* 0x000fe200000001ff */
[----:B------:R-:W-:Y:S01]  /*1730*/  MOV R13, 0x437c0000 ;  /* 0x437c0000000d7802 */ /* 0x000fe20000000f00 */
[----:B------:R-:W0:Y:S01]  /*1740*/  MUFU.RCP R8, R3 ;  /* 0x0000000300087308 */ /* 0x000e220000001000 */
[----:B------:R-:W-:Y:S01]  /*1750*/  BSSY.RECONVERGENT B2, `(.L_x_15) ;  /* 0x0000014000027945 */ /* 0x000fe20003800200 */
[----:B0-----:R-:W-:Y:S01]  /*1760*/  FFMA R9, R8, -R3, 1 ;  /* 0x3f80000008097423 */ /* 0x001fe20000000803 */
[----:B--2---:R-:W-:-:S04]  /*1770*/  FADD R7, R7, -R4 ;  /* 0x8000000407077221 */ /* 0x004fc80000000000 */
        /* <DEDUP_REMOVED lines=8> */
[----:B------:R-:W-:-:S05]  /*1800*/  FFMA R0, R8, R9, R8 ;  /* 0x0000000908007223 */ /* 0x000fca0000000008 */
[----:B------:R-:W0:Y:S01]  /*1810*/  FCHK P0, R12, R3 ;  /* 0x000000030c007302 */ /* 0x000e220000000000 */
[----:B------:R-:W-:-:S04]  /*1820*/  FFMA R7, R0, R12, RZ ;  /* 0x0000000c00077223 */ /* 0x000fc800000000ff */
[----:B------:R-:W-:-:S04]  /*1830*/  FFMA R8, R7, -R3, R12 ;  /* 0x8000000307087223 */ /* 0x000fc8000000000c */
[----:B------:R-:W-:Y:S01]  /*1840*/  FFMA R7, R0, R8, R7 ;  /* 0x0000000800077223 */ /* 0x000fe20000000007 */
[----:B0-----:R-:W-:Y:S06]  /*1850*/  @!P0 BRA `(.L_x_16) ;  /* 0x00000000000c8947 */ /* 0x001fec0003800000 */
[----:B------:R-:W-:Y:S02]  /*1860*/  MOV R0, R12 ;  /* 0x0000000c00007202 */ /* 0x000fe40000000f00 */
[----:B------:R-:W-:-:S07]  /*1870*/  MOV R2, 0x1890 ;  /* 0x0000189000027802 */ /* 0x000fce0000000f00 */
[----:B------:R-:W-:Y:S05]  /*1880*/  CALL.REL.NOINC `($__internal_0_$__cuda_sm3x_div_rn_noftz_f32_slowpath) ;  /* 0x0000001400d87944 */ /* 0x000fea0003c00000 */
.L_x_16:
[----:B------:R-:W-:Y:S05]  /*1890*/  BSYNC.RECONVERGENT B2 ;  /* 0x0000000000027941 */ /* 0x000fea0003800200 */
.L_x_15:
[----:B------:R0:W-:Y:S04]  /*18a0*/  STG.E desc[UR12][R10.64+-0xc], R7 ;  /* 0xfffff4070a007986 */ /* 0x0001e8000c10190c */
[----:B------:R-:W2:Y:S01]  /*18b0*/  LDG.E R9, desc[UR12][R14.64+-0x8] ;  /* 0xfffff80c0e097981 */ /* 0x000ea2000c1e1900 */
[----:B------:R-:W-:Y:S01]  /*18c0*/  HFMA2 R0, -RZ, RZ, 0.96630859375, -0.0022525787353515625 ;  /* 0x3bbb989dff007431 */ /* 0x000fe200000001ff */
[----:B------:R-:W-:Y:S01]  /*18d0*/  MOV R13, 0x437c0000 ;  /* 0x437c0000000d7802 */ /* 0x000fe20000000f00 */
[----:B------:R-:W1:Y:S01]  /*18e0*/  MUFU.RCP R8, R3 ;  /* 0x0000000300087308 */ /* 0x000e620000001000 */
[----:B------:R-:W-:Y:S01]  /*18f0*/  BSSY.RECONVERGENT B2, `(.L_x_17) ;  /* 0x0000014000027945 */ /* 0x000fe20003800200 */
[----:B--2---:R-:W-:-:S04]  /*1900*/  FADD R9, R9, -R4 ;  /* 0x8000000409097221 */ /* 0x004fc80000000000 */
[----:B------:R-:W-:-:S04]  /*1910*/  FFMA.SAT R0, R9, R0, 0.5 ;  /* 0x3f00000009007423 */ /* 0x000fc80000002000 */
[----:B------:R-:W-:-:S04]  /*1920*/  FFMA.RM R0, R0, R13, 12582913 ;  /* 0x4b40000100007423 */ /* 0x000fc8000000400d */
[C---:B------:R-:W-:Y:S01]  /*1930*/  FADD R2, R0.reuse, -12583039 ;  /* 0xcb40007f00027421 */ /* 0x040fe20000000000 */
[----:B------:R-:W-:-:S03]  /*1940*/  SHF.L.U32 R0, R0, 0x17, RZ ;  /* 0x0000001700007819 */ /* 0x000fc600000006ff */
[----:B------:R-:W-:-:S04]  /*1950*/  FFMA R2, R9, 1.4426950216293334961, -R2 ;  /* 0x3fb8aa3b09027823 */ /* 0x000fc80000000802 */
[----:B------:R-:W-:Y:S01]  /*1960*/  FFMA R2, R9, 1.925963033500011079e-08, R2 ;  /* 0x32a5706009027823 */ /* 0x000fe20000000002 */
[----:B-1----:R-:W-:-:S03]  /*1970*/  FFMA R9, R8, -R3, 1 ;  /* 0x3f80000008097423 */ /* 0x002fc60000000803 */
[----:B0-----:R-:W0:Y:S02]  /*1980*/  MUFU.EX2 R7, R2 ;  /* 0x0000000200077308 */ /* 0x001e240000000800 */
        /* <DEDUP_REMOVED lines=10> */
.L_x_18:
[----:B------:R-:W-:Y:S05]  /*1a30*/  BSYNC.RECONVERGENT B2 ;  /* 0x0000000000027941 */ /* 0x000fea0003800200 */
.L_x_17:
        /* <DEDUP_REMOVED lines=25> */
.L_x_20:
[----:B------:R-:W-:Y:S05]  /*1bd0*/  BSYNC.RECONVERGENT B2 ;  /* 0x0000000000027941 */ /* 0x000fea0003800200 */
.L_x_19:
        /* <DEDUP_REMOVED lines=25> */
.L_x_22:
[----:B------:R-:W-:Y:S05]  /*1d70*/  BSYNC.RECONVERGENT B2 ;  /* 0x0000000000027941 */ /* 0x000fea0003800200 */
.L_x_21:
        /* <DEDUP_REMOVED lines=25> */
.L_x_24:
[----:B------:R-:W-:Y:S05]  /*1f10*/  BSYNC.RECONVERGENT B2 ;  /* 0x0000000000027941 */ /* 0x000fea0003800200 */
.L_x_23:
        /* <DEDUP_REMOVED lines=25> */
.L_x_26:
[----:B------:R-:W-:Y:S05]  /*20b0*/  BSYNC.RECONVERGENT B2 ;  /* 0x0000000000027941 */ /* 0x000fea0003800200 */
.L_x_25:
        /* <DEDUP_REMOVED lines=13> */
[----:B------:R-:W-:Y:S01]  /*2190*/  FFMA R9, R0, 1.925963033500011079e-08, R9 ;  /* 0x32a5706000097823 */ /* 0x000fe20000000009 */
[----:B------:R-:W-:-:S05]  /*21a0*/  FFMA R0, R8, R7, R8 ;  /* 0x0000000708007223 */ /* 0x000fca0000000008 */
[----:B------:R-:W0:Y:S02]  /*21b0*/  MUFU.EX2 R9, R9 ;  /* 0x0000000900097308 */ /* 0x000e240000000800 */
[----:B0-----:R-:W-:-:S06]  /*21c0*/  FMUL R13, R2, R9 ;  /* 0x00000009020d7220 */ /* 0x001fcc0000400000 */
        /* <DEDUP_REMOVED lines=8> */
.L_x_28:
[----:B------:R-:W-:Y:S05]  /*2250*/  BSYNC.RECONVERGENT B2 ;  /* 0x0000000000027941 */ /* 0x000fea0003800200 */
.L_x_27:
[----:B------:R0:W-:Y:S01]  /*2260*/  STG.E desc[UR12][R10.64+0xc], R7 ;  /* 0x00000c070a007986 */ /* 0x0001e2000c10190c */
[----:B------:R-:W-:Y:S01]  /*2270*/  IADD3 R18, PT, PT, R18, 0x8, RZ ;  /* 0x0000000812127810 */ /* 0x000fe20007ffe0ff */
[----:B------:R-:W-:Y:S06]  /*2280*/  @P2 BRA `(.L_x_29) ;  /* 0xfffffff000982947 */ /* 0x000fec000383ffff */
.L_x_12:
[----:B------:R-:W-:-:S13]  /*2290*/  ISETP.NE.AND P0, PT, R19, RZ, PT ;  /* 0x000000ff1300720c */ /* 0x000fda0003f05270 */
[----:B------:R-:W-:Y:S05]  /*22a0*/  @!P0 EXIT ;  /* 0x000000000000894d */ /* 0x000fea0003800000 */
[----:B------:R-:W1:Y:S01]  /*22b0*/  LDCU UR4, c[0x0][0x394] ;  /* 0x00007280ff0477ac */ /* 0x000e620008000800 */
[----:B------:R-:W-:Y:S01]  /*22c0*/  ISETP.GE.U32.AND P0, PT, R19, 0x4, PT ;  /* 0x000000041300780c */ /* 0x000fe20003f06070 */
[----:B-1----:R-:W-:-:S12]  /*22d0*/  ULOP3.LUT UR4, UR4, 0x3, URZ, 0xc0, !UPT ;  /* 0x0000000304047892 */ /* 0x002fd8000f8ec0ff */
[----:B------:R-:W-:Y:S05]  /*22e0*/  @!P0 BRA `(.L_x_30) ;  /* 0x0000000400b88947 */ /* 0x000fea0003800000 */
[----:B------:R-:W1:Y:S01]  /*22f0*/  LDC.64 R14, c[0x0][0x380] ;  /* 0x0000e000ff0e7b82 */ /* 0x000e620000000a00 */
[----:B0-----:R-:W-:-:S05]  /*2300*/  IADD3 R10, PT, PT, R5, R6, RZ ;  /* 0x00000006050a7210 */ /* 0x001fca0007ffe0ff */
[----:B-1----:R-:W-:-:S05]  /*2310*/  IMAD.WIDE R14, R10, 0x4, R14 ;  /* 0x000000040a0e7825 */ /* 0x002fca00078e020e */
[----:B------:R-:W2:Y:S01]  /*2320*/  LDG.E R7, desc[UR12][R14.64] ;  /* 0x0000000c0e077981 */ /* 0x000ea2000c1e1900 */
[----:B------:R-:W-:Y:S01]  /*2330*/  HFMA2 R0, -RZ, RZ, 0.96630859375, -0.0022525787353515625 ;  /* 0x3bbb989dff007431 */ /* 0x000fe200000001ff */
[----:B------:R-:W-:Y:S01]  /*2340*/  MOV R9, 0x437c0000 ;  /* 0x437c000000097802 */ /* 0x000fe20000000f00 */
[----:B------:R-:W0:Y:S01]  /*2350*/  MUFU.RCP R8, R3 ;  /* 0x0000000300087308 */ /* 0x000e220000001000 */
[----:B------:R-:W-:Y:S01]  /*2360*/  BSSY.RECONVERGENT B2, `(.L_x_31) ;  /* 0x0000014000027945 */ /* 0x000fe20003800200 */
[----:B--2---:R-:W-:-:S04]  /*2370*/  FADD R7, R7, -R4 ;  /* 0x8000000407077221 */ /* 0x004fc80000000000 */
[----:B------:R-:W-:-:S04]  /*2380*/  FFMA.SAT R0, R7, R0, 0.5 ;  /* 0x3f00000007007423 */ /* 0x000fc80000002000 */
[----:B------:R-:W-:Y:S01]  /*2390*/  FFMA.RM R0, R0, R9, 12582913 ;  /* 0x4b40000100007423 */ /* 0x000fe20000004009 */
[----:B0-----:R-:W-:-:S03]  /*23a0*/  FFMA R9, R8, -R3, 1 ;  /* 0x3f80000008097423 */ /* 0x001fc60000000803 */
        /* <DEDUP_REMOVED lines=15> */
.L_x_32:
[----:B------:R-:W-:Y:S05]  /*24a0*/  BSYNC.RECONVERGENT B2 ;  /* 0x0000000000027941 */ /* 0x000fea0003800200 */
.L_x_31:
[----:B------:R-:W0:Y:S02]  /*24b0*/  LDC.64 R8, c[0x0][0x388] ;  /* 0x0000e200ff087b82 */ /* 0x000e240000000a00 */
[----:B0-----:R-:W-:-:S05]  /*24c0*/  IMAD.WIDE R10, R10, 0x4, R8 ;  /* 0x000000040a0a7825 */ /* 0x001fca00078e0208 */
        /* <DEDUP_REMOVED lines=25> */
.L_x_34:
[----:B------:R-:W-:Y:S05]  /*2660*/  BSYNC.RECONVERGENT B2 ;  /* 0x0000000000027941 */ /* 0x000fea0003800200 */
.L_x_33:
        /* <DEDUP_REMOVED lines=25> */
.L_x_36:
[----:B------:R-:W-:Y:S05]  /*2800*/  BSYNC.RECONVERGENT B2 ;  /* 0x0000000000027941 */ /* 0x000fea0003800200 */
.L_x_35:
        /* <DEDUP_REMOVED lines=25> */
.L_x_38:
[----:B------:R-:W-:Y:S05]  /*29a0*/  BSYNC.RECONVERGENT B2 ;  /* 0x0000000000027941 */ /* 0x000fea0003800200 */
.L_x_37:
[----:B------:R1:W-:Y:S01]  /*29b0*/  STG.E desc[UR12][R10.64+0xc], R7 ;  /* 0x00000c070a007986 */ /* 0x0003e2000c10190c */
[----:B------:R-:W-:-:S07]  /*29c0*/  IADD3 R6, PT, PT, R6, 0x4, RZ ;  /* 0x0000000406067810 */ /* 0x000fce0007ffe0ff */
.L_x_30:
[----:B------:R-:W-:-:S13]  /*29d0*/  ISETP.NE.AND P0, PT, RZ, UR4, PT ;  /* 0x00000004ff007c0c */ /* 0x000fda000bf05270 */
[----:B------:R-:W-:Y:S05]  /*29e0*/  @!P0 EXIT ;  /* 0x000000000000894d */ /* 0x000fea0003800000 */
[----:B------:R-:W-:-:S09]  /*29f0*/  UISETP.NE.AND UP0, UPT, UR4, 0x1, UPT ;  /* 0x000000010400788c */ /* 0x000fd2000bf05270 */
[----:B------:R-:W-:Y:S05]  /*2a00*/  BRA.U !UP0, `(.L_x_39) ;  /* 0x0000000108e87547 */ /* 0x000fea000b800000 */
[----:B------:R-:W2:Y:S01]  /*2a10*/  LDC.64 R14, c[0x0][0x380] ;  /* 0x0000e000ff0e7b82 */ /* 0x000ea20000000a00 */
[----:B01----:R-:W-:-:S05]  /*2a20*/  IADD3 R10, PT, PT, R5, R6, RZ ;  /* 0x00000006050a7210 */ /* 0x003fca0007ffe0ff */
[----:B--2---:R-:W-:-:S05]  /*2a30*/  IMAD.WIDE R14, R10, 0x4, R14 ;  /* 0x000000040a0e7825 */ /* 0x004fca00078e020e */
        /* <DEDUP_REMOVED lines=24> */
.L_x_41:
[----:B------:R-:W-:Y:S05]  /*2bc0*/  BSYNC.RECONVERGENT B2 ;  /* 0x0000000000027941 */ /* 0x000fea0003800200 */
.L_x_40:
[----:B------:R-:W0:Y:S02]  /*2bd0*/  LDC.64 R8, c[0x0][0x388] ;  /* 0x0000e200ff087b82 */ /* 0x000e240000000a00 */
[----:B0-----:R-:W-:-:S05]  /*2be0*/  IMAD.WIDE R10, R10, 0x4, R8 ;  /* 0x000000040a0a7825 */ /* 0x001fca00078e0208 */
        /* <DEDUP_REMOVED lines=25> */
.L_x_43:
[----:B------:R-:W-:Y:S05]  /*2d80*/  BSYNC.RECONVERGENT B2 ;  /* 0x0000000000027941 */ /* 0x000fea0003800200 */
.L_x_42:
[----:B------:R2:W-:Y:S01]  /*2d90*/  STG.E desc[UR12][R10.64+0x4], R7 ;  /* 0x000004070a007986 */ /* 0x0005e2000c10190c */
[----:B------:R-:W-:-:S07]  /*2da0*/  IADD3 R6, PT, PT, R6, 0x2, RZ ;  /* 0x0000000206067810 */ /* 0x000fce0007ffe0ff */
.L_x_39:
[----:B------:R-:W3:Y:S02]  /*2db0*/  LDC R0, c[0x0][0x394] ;  /* 0x0000e500ff007b82 */ /* 0x000ee40000000800 */
[----:B---3--:R-:W-:-:S04]  /*2dc0*/  LOP3.LUT R0, R0, 0x1, RZ, 0xc0, !PT ;  /* 0x0000000100007812 */ /* 0x008fc800078ec0ff */
[----:B------:R-:W-:-:S13]  /*2dd0*/  ISETP.NE.U32.AND P0, PT, R0, 0x1, PT ;  /* 0x000000010000780c */ /* 0x000fda0003f05070 */
[----:B------:R-:W-:Y:S05]  /*2de0*/  @P0 EXIT ;  /* 0x000000000000094d */ /* 0x000fea0003800000 */
[----:B------:R-:W0:Y:S01]  /*2df0*/  LDC.64 R8, c[0x0][0x380] ;  /* 0x0000e000ff087b82 */ /* 0x000e220000000a00 */
[----:B------:R-:W-:-:S05]  /*2e00*/  IADD3 R5, PT, PT, R5, R6, RZ ;  /* 0x0000000605057210 */ /* 0x000fca0007ffe0ff */
[----:B012---:R-:W-:-:S06]  /*2e10*/  IMAD.WIDE R6, R5, 0x4, R8 ;  /* 0x0000000405067825 */ /* 0x007fcc00078e0208 */
[----:B------:R-:W2:Y:S01]  /*2e20*/  LDG.E R7, desc[UR12][R6.64] ;  /* 0x0000000c06077981 */ /* 0x000ea2000c1e1900 */
[----:B------:R-:W-:Y:S01]  /*2e30*/  HFMA2 R9, -RZ, RZ, 0.96630859375, -0.0022525787353515625 ;  /* 0x3bbb989dff097431 */ /* 0x000fe200000001ff */
[----:B------:R-:W-:Y:S01]  /*2e40*/  MOV R11, 0x437c0000 ;  /* 0x437c0000000b7802 */ /* 0x000fe20000000f00 */
[----:B------:R-:W0:Y:S01]  /*2e50*/  MUFU.RCP R2, R3 ;  /* 0x0000000300027308 */ /* 0x000e220000001000 */
[----:B------:R-:W-:Y:S01]  /*2e60*/  BSSY.RECONVERGENT B2, `(.L_x_44) ;  /* 0x0000014000027945 */ /* 0x000fe20003800200 */
[----:B--2---:R-:W-:Y:S01]  /*2e70*/  FADD R4, R7, -R4 ;  /* 0x8000000407047221 */ /* 0x004fe20000000000 */
[----:B0-----:R-:W-:-:S03]  /*2e80*/  FFMA R7, R2, -R3, 1 ;  /* 0x3f80000002077423 */ /* 0x001fc60000000803 */
        /* <DEDUP_REMOVED lines=17> */
.L_x_45:
[----:B------:R-:W-:Y:S05]  /*2fa0*/  BSYNC.RECONVERGENT B2 ;  /* 0x0000000000027941 */ /* 0x000fea0003800200 */
.L_x_44:
[----:B------:R-:W0:Y:S02]  /*2fb0*/  LDC.64 R2, c[0x0][0x388] ;  /* 0x0000e200ff027b82 */ /* 0x000e240000000a00 */
[----:B0-----:R-:W-:-:S05]  /*2fc0*/  IMAD.WIDE R2, R5, 0x4, R2 ;  /* 0x0000000405027825 */ /* 0x001fca00078e0202 */
[----:B------:R-:W-:Y:S01]  /*2fd0*/  STG.E desc[UR12][R2.64], R7 ;  /* 0x0000000702007986 */ /* 0x000fe2000c10190c */
[----:B------:R-:W-:Y:S05]  /*2fe0*/  EXIT ;  /* 0x000000000000794d */ /* 0x000fea0003800000 */
        .weak           $__internal_0_$__cuda_sm3x_div_rn_noftz_f32_slowpath
        .type           $__internal_0_$__cuda_sm3x_div_rn_noftz_f32_slowpath,@function
        .size           $__internal_0_$__cuda_sm3x_div_rn_noftz_f32_slowpath,(.L_x_58 - $__internal_0_$__cuda_sm3x_div_rn_noftz_f32_slowpath)
$__internal_0_$__cuda_sm3x_div_rn_noftz_f32_slowpath:
[----:B------:R-:W-:Y:S01]  /*2ff0*/  SHF.R.U32.HI R7, RZ, 0x17, R3 ;  /* 0x00000017ff077819 */ /* 0x000fe20000011603 */
[----:B------:R-:W-:Y:S01]  /*3000*/  BSSY.RECONVERGENT B0, `(.L_x_46) ;  /* 0x0000063000007945 */ /* 0x000fe20003800200 */
[----:B------:R-:W-:Y:S02]  /*3010*/  SHF.R.U32.HI R9, RZ, 0x17, R0 ;  /* 0x00000017ff097819 */ /* 0x000fe40000011600 */
[----:B------:R-:W-:Y:S02]  /*3020*/  LOP3.LUT R7, R7, 0xff, RZ, 0xc0, !PT ;  /* 0x000000ff07077812 */ /* 0x000fe400078ec0ff */
[----:B------:R-:W-:Y:S02]  /*3030*/  LOP3.LUT R9, R9, 0xff, RZ, 0xc0, !PT ;  /* 0x000000ff09097812 */ /* 0x000fe400078ec0ff */
[----:B------:R-:W-:Y:S02]  /*3040*/  IADD3 R12, PT, PT, R7, -0x1, RZ ;  /* 0xffffffff070c7810 */ /* 0x000fe40007ffe0ff */
[----:B------:R-:W-:-:S02]  /*3050*/  IADD3 R13, PT, PT, R9, -0x1, RZ ;  /* 0xffffffff090d7810 */ /* 0x000fc40007ffe0ff */
[----:B------:R-:W-:Y:S02]  /*3060*/  ISETP.GT.U32.AND P0, PT, R12, 0xfd, PT ;  /* 0x000000fd0c00780c */ /* 0x000fe40003f04070 */
[----:B------:R-:W-:Y:S02]  /*3070*/  MOV R17, R3 ;  /* 0x0000000300117202 */ /* 0x000fe40000000f00 */
[----:B------:R-:W-:-:S13]  /*3080*/  ISETP.GT.U32.OR P0, PT, R13, 0xfd, P0 ;  /* 0x000000fd0d00780c */ /* 0x000fda0000704470 */
[----:B------:R-:W-:Y:S01]  /*3090*/  @!P0 MOV R8, RZ ;  /* 0x000000ff00088202 */ /* 0x000fe20000000f00 */
[----:B------:R-:W-:Y:S06]  /*30a0*/  @!P0 BRA `(.L_x_47) ;  /* 0x00000000005c8947 */ /* 0x000fec0003800000 */
[----:B------:R-:W-:Y:S02]  /*30b0*/  FSETP.GTU.FTZ.AND P0, PT, |R0|, +INF , PT ;  /* 0x7f8000000000780b */ /* 0x000fe40003f1c200 */
[----:B------:R-:W-:-:S04]  /*30c0*/  FSETP.GTU.FTZ.AND P1, PT, |R3|, +INF , PT ;  /* 0x7f8000000300780b */ /* 0x000fc80003f3c200 */
[----:B------:R-:W-:-:S13]  /*30d0*/  PLOP3.LUT P0, PT, P0, P1, PT, 0xf8, 0x8f ;  /* 0x00000000008f781c */ /* 0x000fda0000703f70 */
[----:B------:R-:W-:Y:S05]  /*30e0*/  @P0 BRA `(.L_x_48) ;  /* 0x00000004004c0947 */ /* 0x000fea0003800000 */
[----:B------:R-:W-:-:S13]  /*30f0*/  LOP3.LUT P0, RZ, R17, 0x7fffffff, R0, 0xc8, !PT ;  /* 0x7fffffff11ff7812 */ /* 0x000fda000780c800 */
[----:B------:R-:W-:Y:S05]  /*3100*/  @!P0 BRA `(.L_x_49) ;  /* 0x00000004003c8947 */ /* 0x000fea0003800000 */
[C---:B------:R-:W-:Y:S02]  /*3110*/  FSETP.NEU.FTZ.AND P3, PT, |R0|.reuse, +INF , PT ;  /* 0x7f8000000000780b */ /* 0x040fe40003f7d200 */
[----:B------:R-:W-:Y:S02]  /*3120*/  FSETP.NEU.FTZ.AND P1, PT, |R3|, +INF , PT ;  /* 0x7f8000000300780b */ /* 0x000fe40003f3d200 */
[----:B------:R-:W-:-:S11]  /*3130*/  FSETP.NEU.FTZ.AND P0, PT, |R0|, +INF , PT ;  /* 0x7f8000000000780b */ /* 0x000fd60003f1d200 */
[----:B------:R-:W-:Y:S05]  /*3140*/  @!P1 BRA !P3, `(.L_x_49) ;  /* 0x00000004002c9947 */ /* 0x000fea0005800000 */
[----:B------:R-:W-:-:S04]  /*3150*/  LOP3.LUT P3, RZ, R0, 0x7fffffff, RZ, 0xc0, !PT ;  /* 0x7fffffff00ff7812 */ /* 0x000fc8000786c0ff */
[----:B------:R-:W-:-:S13]  /*3160*/  PLOP3.LUT P1, PT, P1, P3, PT, 0x2f, 0xf2 ;  /* 0x0000000000f2781c */ /* 0x000fda0000f26577 */
[----:B------:R-:W-:Y:S05]  /*3170*/  @P1 BRA `(.L_x_50) ;  /* 0x0000000400181947 */ /* 0x000fea0003800000 */
[----:B------:R-:W-:-:S04]  /*3180*/  LOP3.LUT P1, RZ, R17, 0x7fffffff, RZ, 0xc0, !PT ;  /* 0x7fffffff11ff7812 */ /* 0x000fc8000782c0ff */
[----:B------:R-:W-:-:S13]  /*3190*/  PLOP3.LUT P0, PT, P0, P1, PT, 0x2f, 0xf2 ;  /* 0x0000000000f2781c */ /* 0x000fda0000702577 */
[----:B------:R-:W-:Y:S05]  /*31a0*/  @P0 BRA `(.L_x_51) ;  /* 0x0000000400000947 */ /* 0x000fea0003800000 */
[----:B------:R-:W-:Y:S02]  /*31b0*/  ISETP.GE.AND P0, PT, R13, RZ, PT ;  /* 0x000000ff0d00720c */ /* 0x000fe40003f06270 */
[----:B------:R-:W-:-:S11]  /*31c0*/  ISETP.GE.AND P1, PT, R12, RZ, PT ;  /* 0x000000ff0c00720c */ /* 0x000fd60003f26270 */
[----:B------:R-:W-:Y:S01]  /*31d0*/  @P0 MOV R8, RZ ;  /* 0x000000ff00080202 */ /* 0x000fe20000000f00 */
[----:B------:R-:W-:Y:S01]  /*31e0*/  @!P0 FFMA R0, R0, 1.84467440737095516160e+19, RZ ;  /* 0x5f80000000008823 */ /* 0x000fe200000000ff */
[----:B------:R-:W-:Y:S01]  /*31f0*/  @!P0 MOV R8, 0xffffffc0 ;  /* 0xffffffc000088802 */ /* 0x000fe20000000f00 */
[----:B------:R-:W-:-:S03]  /*3200*/  @!P1 FFMA R17, R3, 1.84467440737095516160e+19, RZ ;  /* 0x5f80000003119823 */ /* 0x000fc600000000ff */
[----:B------:R-:W-:-:S07]  /*3210*/  @!P1 IADD3 R8, PT, PT, R8, 0x40, RZ ;  /* 0x0000004008089810 */ /* 0x000fce0007ffe0ff */
.L_x_47:
[----:B------:R-:W-:Y:S01]  /*3220*/  LEA R12, R7, 0xc0800000, 0x17 ;  /* 0xc0800000070c7811 */ /* 0x000fe200078eb8ff */
[----:B------:R-:W-:Y:S01]  /*3230*/  BSSY.RECONVERGENT B1, `(.L_x_52) ;  /* 0x0000036000017945 */ /* 0x000fe20003800200 */
[----:B------:R-:W-:Y:S02]  /*3240*/  IADD3 R9, PT, PT, R9, -0x7f, RZ ;  /* 0xffffff8109097810 */ /* 0x000fe40007ffe0ff */
[----:B------:R-:W-:-:S03]  /*3250*/  IADD3 R21, PT, PT, -R12, R17, RZ ;  /* 0x000000110c157210 */ /* 0x000fc60007ffe1ff */
[----:B------:R-:W-:Y:S01]  /*3260*/  IMAD R0, R9, -0x800000, R0 ;  /* 0xff80000009007824 */ /* 0x000fe200078e0200 */
[----:B------:R-:W0:Y:S01]  /*3270*/  MUFU.RCP R12, R21 ;  /* 0x00000015000c7308 */ /* 0x000e220000001000 */
[----:B------:R-:W-:Y:S01]  /*3280*/  FADD.FTZ R13, -R21, -RZ ;  /* 0x800000ff150d7221 */ /* 0x000fe20000010100 */
[----:B------:R-:W-:-:S04]  /*3290*/  IADD3 R9, PT, PT, R9, 0x7f, -R7 ;  /* 0x0000007f09097810 */ /* 0x000fc80007ffe807 */
[----:B------:R-:W-:Y:S01]  /*32a0*/  IADD3 R9, PT, PT, R9, R8, RZ ;  /* 0x0000000809097210 */ /* 0x000fe20007ffe0ff */
[----:B0-----:R-:W-:-:S04]  /*32b0*/  FFMA R17, R12, R13, 1 ;  /* 0x3f8000000c117423 */ /* 0x001fc8000000000d */
[----:B------:R-:W-:-:S04]  /*32c0*/  FFMA R17, R12, R17, R12 ;  /* 0x000000110c117223 */ /* 0x000fc8000000000c */
[----:B------:R-:W-:-:S04]  /*32d0*/  FFMA R12, R0, R17, RZ ;  /* 0x00000011000c7223 */ /* 0x000fc800000000ff */
[----:B------:R-:W-:-:S04]  /*32e0*/  FFMA R20, R13, R12, R0 ;  /* 0x0000000c0d147223 */ /* 0x000fc80000000000 */
[----:B------:R-:W-:-:S04]  /*32f0*/  FFMA R20, R17, R20, R12 ;  /* 0x0000001411147223 */ /* 0x000fc8000000000c */
[----:B------:R-:W-:-:S04]  /*3300*/  FFMA R13, R13, R20, R0 ;  /* 0x000000140d0d7223 */ /* 0x000fc80000000000 */
[----:B------:R-:W-:-:S05]  /*3310*/  FFMA R0, R17, R13, R20 ;  /* 0x0000000d11007223 */ /* 0x000fca0000000014 */
[----:B------:R-:W-:-:S04]  /*3320*/  SHF.R.U32.HI R7, RZ, 0x17, R0 ;  /* 0x00000017ff077819 */ /* 0x000fc80000011600 */
[----:B------:R-:W-:-:S04]  /*3330*/  LOP3.LUT R8, R7, 0xff, RZ, 0xc0, !PT ;  /* 0x000000ff07087812 */ /* 0x000fc800078ec0ff */
[----:B------:R-:W-:-:S04]  /*3340*/  IADD3 R7, PT, PT, R8, R9, RZ ;  /* 0x0000000908077210 */ /* 0x000fc80007ffe0ff */
[----:B------:R-:W-:-:S04]  /*3350*/  IADD3 R8, PT, PT, R7, -0x1, RZ ;  /* 0xffffffff07087810 */ /* 0x000fc80007ffe0ff */
[----:B------:R-:W-:-:S13]  /*3360*/  ISETP.GE.U32.AND P0, PT, R8, 0xfe, PT ;  /* 0x000000fe0800780c */ /* 0x000fda0003f06070 */
[----:B------:R-:W-:Y:S05]  /*3370*/  @!P0 BRA `(.L_x_53) ;  /* 0x0000000000808947 */ /* 0x000fea0003800000 */
[----:B------:R-:W-:-:S13]  /*3380*/  ISETP.GT.AND P0, PT, R7, 0xfe, PT ;  /* 0x000000fe0700780c */ /* 0x000fda0003f04270 */
[----:B------:R-:W-:Y:S05]  /*3390*/  @P0 BRA `(.L_x_54) ;  /* 0x00000000006c0947 */ /* 0x000fea0003800000 */
[----:B------:R-:W-:-:S13]  /*33a0*/  ISETP.GE.AND P0, PT, R7, 0x1, PT ;  /* 0x000000010700780c */ /* 0x000fda0003f06270 */
[----:B------:R-:W-:Y:S05]  /*33b0*/  @P0 BRA `(.L_x_55) ;  /* 0x0000000000740947 */ /* 0x000fea0003800000 */
[----:B------:R-:W-:Y:S02]  /*33c0*/  ISETP.GE.AND P0, PT, R7, -0x18, PT ;  /* 0xffffffe80700780c */ /* 0x000fe40003f06270 */
[----:B------:R-:W-:-:S11]  /*33d0*/  LOP3.LUT R0, R0, 0x80000000, RZ, 0xc0, !PT ;  /* 0x8000000000007812 */ /* 0x000fd600078ec0ff */
[----:B------:R-:W-:Y:S05]  /*33e0*/  @!P0 BRA `(.L_x_55) ;  /* 0x0000000000688947 */ /* 0x000fea0003800000 */
[CCC-:B------:R-:W-:Y:S01]  /*33f0*/  FFMA.RZ R8, R17.reuse, R13.reuse, R20.reuse ;  /* 0x0000000d11087223 */ /* 0x1c0fe2000000c014 */
[CCC-:B------:R-:W-:Y:S01]  /*3400*/  FFMA.RP R9, R17.reuse, R13.reuse, R20.reuse ;  /* 0x0000000d11097223 */ /* 0x1c0fe20000008014 */
[----:B------:R-:W-:Y:S01]  /*3410*/  FFMA.RM R20, R17, R13, R20 ;  /* 0x0000000d11147223 */ /* 0x000fe20000004014 */
[C---:B------:R-:W-:Y:S02]  /*3420*/  IADD3 R12, PT, PT, R7.reuse, 0x20, RZ ;  /* 0x00000020070c7810 */ /* 0x040fe40007ffe0ff */
[----:B------:R-:W-:Y:S02]  /*3430*/  LOP3.LUT R8, R8, 0x7fffff, RZ, 0xc0, !PT ;  /* 0x007fffff08087812 */ /* 0x000fe400078ec0ff */
[C---:B------:R-:W-:Y:S02]  /*3440*/  ISETP.NE.AND P3, PT, R7.reuse, RZ, PT ;  /* 0x000000ff0700720c */ /* 0x040fe40003f65270 */
[----:B------:R-:W-:Y:S02]  /*3450*/  LOP3.LUT R13, R8, 0x800000, RZ, 0xfc, !PT ;  /* 0x00800000080d7812 */ /* 0x000fe400078efcff */
[----:B------:R-:W-:-:S02]  /*3460*/  ISETP.NE.AND P1, PT, R7, RZ, PT ;  /* 0x000000ff0700720c */ /* 0x000fc40003f25270 */
[----:B------:R-:W-:Y:S02]  /*3470*/  IADD3 R7, PT, PT, -R7, RZ, RZ ;  /* 0x000000ff07077210 */ /* 0x000fe40007ffe1ff */
[----:B------:R-:W-:Y:S02]  /*3480*/  SHF.L.U32 R12, R13, R12, RZ ;  /* 0x0000000c0d0c7219 */ /* 0x000fe400000006ff */
[----:B------:R-:W-:Y:S02]  /*3490*/  FSETP.NEU.FTZ.AND P0, PT, R9, R20, PT ;  /* 0x000000140900720b */ /* 0x000fe40003f1d000 */
[----:B------:R-:W-:Y:S02]  /*34a0*/  SEL R8, R7, RZ, P3 ;  /* 0x000000ff07087207 */ /* 0x000fe40001800000 */
[----:B------:R-:W-:Y:S02]  /*34b0*/  ISETP.NE.AND P1, PT, R12, RZ, P1 ;  /* 0x000000ff0c00720c */ /* 0x000fe40000f25270 */
[----:B------:R-:W-:-:S02]  /*34c0*/  SHF.R.U32.HI R8, RZ, R8, R13 ;  /* 0x00000008ff087219 */ /* 0x000fc4000001160d */
[----:B------:R-:W-:Y:S02]  /*34d0*/  PLOP3.LUT P0, PT, P0, P1, PT, 0xf8, 0x8f ;  /* 0x00000000008f781c */ /* 0x000fe40000703f70 */
[----:B------:R-:W-:Y:S02]  /*34e0*/  SHF.R.U32.HI R12, RZ, 0x1, R8 ;  /* 0x00000001ff0c7819 */ /* 0x000fe40000011608 */
[----:B------:R-:W-:-:S04]  /*34f0*/  SEL R7, RZ, 0x1, !P0 ;  /* 0x00000001ff077807 */ /* 0x000fc80004000000 */
[----:B------:R-:W-:-:S04]  /*3500*/  LOP3.LUT R7, R7, 0x1, R12, 0xf8, !PT ;  /* 0x0000000107077812 */ /* 0x000fc800078ef80c */
[----:B------:R-:W-:-:S04]  /*3510*/  LOP3.LUT R7, R7, R8, RZ, 0xc0, !PT ;  /* 0x0000000807077212 */ /* 0x000fc800078ec0ff */
[----:B------:R-:W-:-:S04]  /*3520*/  IADD3 R7, PT, PT, R12, R7, RZ ;  /* 0x000000070c077210 */ /* 0x000fc80007ffe0ff */
[----:B------:R-:W-:Y:S01]  /*3530*/  LOP3.LUT R0, R7, R0, RZ, 0xfc, !PT ;  /* 0x0000000007007212 */ /* 0x000fe200078efcff */
[----:B------:R-:W-:Y:S06]  /*3540*/  BRA `(.L_x_55) ;  /* 0x0000000000107947 */ /* 0x000fec0003800000 */
.L_x_54:
[----:B------:R-:W-:-:S04]  /*3550*/  LOP3.LUT R0, R0, 0x80000000, RZ, 0xc0, !PT ;  /* 0x8000000000007812 */ /* 0x000fc800078ec0ff */
[----:B------:R-:W-:Y:S01]  /*3560*/  LOP3.LUT R0, R0, 0x7f800000, RZ, 0xfc, !PT ;  /* 0x7f80000000007812 */ /* 0x000fe200078efcff */
[----:B------:R-:W-:Y:S06]  /*3570*/  BRA `(.L_x_55) ;  /* 0x0000000000047947 */ /* 0x000fec0003800000 */
.L_x_53:
[----:B------:R-:W-:-:S07]  /*3580*/  LEA R0, R9, R0, 0x17 ;  /* 0x0000000009007211 */ /* 0x000fce00078eb8ff */
.L_x_55:
[----:B------:R-:W-:Y:S05]  /*3590*/  BSYNC.RECONVERGENT B1 ;  /* 0x0000000000017941 */ /* 0x000fea0003800200 */
.L_x_52:
[----:B------:R-:W-:Y:S05]  /*35a0*/  BRA `(.L_x_56) ;  /* 0x0000000000207947 */ /* 0x000fea0003800000 */
.L_x_51:
[----:B------:R-:W-:-:S04]  /*35b0*/  LOP3.LUT R0, R17, 0x80000000, R0, 0x48, !PT ;  /* 0x8000000011007812 */ /* 0x000fc800078e4800 */
[----:B------:R-:W-:Y:S01]  /*35c0*/  LOP3.LUT R0, R0, 0x7f800000, RZ, 0xfc, !PT ;  /* 0x7f80000000007812 */ /* 0x000fe200078efcff */
[----:B------:R-:W-:Y:S06]  /*35d0*/  BRA `(.L_x_56) ;  /* 0x0000000000147947 */ /* 0x000fec0003800000 */
.L_x_50:
[----:B------:R-:W-:Y:S01]  /*35e0*/  LOP3.LUT R0, R17, 0x80000000, R0, 0x48, !PT ;  /* 0x8000000011007812 */ /* 0x000fe200078e4800 */
[----:B------:R-:W-:Y:S06]  /*35f0*/  BRA `(.L_x_56) ;  /* 0x00000000000c7947 */ /* 0x000fec0003800000 */
.L_x_49:
[----:B------:R-:W0:Y:S01]  /*3600*/  MUFU.RSQ R0, -QNAN ;  /* 0xffc0000000007908 */ /* 0x000e220000001400 */
[----:B------:R-:W-:Y:S05]  /*3610*/  BRA `(.L_x_56) ;  /* 0x0000000000047947 */ /* 0x000fea0003800000 */
.L_x_48:
[----:B------:R-:W-:-:S07]  /*3620*/  FADD.FTZ R0, R0, R3 ;  /* 0x0000000300007221 */ /* 0x000fce0000010000 */
.L_x_56:
[----:B------:R-:W-:Y:S05]  /*3630*/  BSYNC.RECONVERGENT B0 ;  /* 0x0000000000007941 */ /* 0x000fea0003800200 */
.L_x_46:
[----:B------:R-:W-:Y:S01]  /*3640*/  HFMA2 R9, -RZ, RZ, 0, 0 ;  /* 0x00000000ff097431 */ /* 0x000fe200000001ff */
[----:B------:R-:W-:Y:S02]  /*3650*/  MOV R8, R2 ;  /* 0x0000000200087202 */ /* 0x000fe40000000f00 */
[----:B0-----:R-:W-:Y:S02]  /*3660*/  MOV R7, R0 ;  /* 0x0000000000077202 */ /* 0x001fe40000000f00 */
[----:B------:R-:W-:Y:S05]  /*3670*/  RET.REL.NODEC R8 `(_Z14online_softmaxPKfPfii) ;  /* 0xffffffc808607950 */ /* 0x000fea0003c3ffff */
.L_x_57:
[----:B------:R-:W-:-:S00]  /*3680*/  BRA `(.L_x_57) ;  /* 0xfffffffc00fc7947 */ /* 0x000fc0000383ffff */
[----:B------:R-:W-:-:S00]  /*3690*/  NOP ;  /* 0x0000000000007918 */ /* 0x000fc00000000000 */
        /* <DEDUP_REMOVED lines=14> */
.L_x_58:


//--------------------- .nv.shared.reserved.0     --------------------------
	.section	.nv.shared.reserved.0,"aw",@nobits
	.weak		__nv_reservedSMEM_offset_0_alias
	.size		__nv_reservedSMEM_offset_0_alias, 0, 64
	.other		__nv_reservedSMEM_offset_0_alias,@"STO_CUDA_RESERVED_SHARED STV_DEFAULT"
__nv_reservedSMEM_offset_0_alias:
	.zero		0
	.zero		64


//--------------------- .nv.constant0._Z14online_softmaxPKfPfii --------------------------
	.section	.nv.constant0._Z14online_softmaxPKfPfii,"a",@progbits
	.sectionflags	@""
	.align	4
.nv.constant0._Z14online_softmaxPKfPfii:
	.zero		920


//--------------------- SYMBOLS --------------------------

	.type		.nv.reservedSmem.offset0,@object
	.size		.nv.reservedSmem.offset0,0x4
